	.target	sm_100a

	.elftype	@"ET_EXEC"


//--------------------- .note.nv.tkinfo           --------------------------
	.section	.note.nv.tkinfo,"",@"SHT_NOTE"
	.sectionflags	@"SHF_NOTE_NV_TKINFO"
	.tkinfo
        /*0018*/ 	.word	0x00000002
        /*0030*/ 	.string	""
        /*0030*/ 	.string	"ptxas"
        /*0030*/ 	.string	"Cuda compilation tools, release 13.0, V13.0.88"
        /*0030*/ 	.string	"Build cuda_13.0.r13.0/compiler.36424714_0"
        /*0030*/ 	.string	"-arch sm_100a -m 64 "



//--------------------- .note.nv.cuinfo           --------------------------
	.section	.note.nv.cuinfo,"",@"SHT_NOTE"
	.sectionflags	@"SHF_NOTE_NV_CUINFO"
        /*0018*/ 	.short	0x0002
        /*001a*/ 	.short	0x0064
        /*001c*/ 	.short	0x0082
	.zero		2


//--------------------- .nv.info                  --------------------------
	.section	.nv.info,"",@"SHT_CUDA_INFO"
	.align	4


	//----- nvinfo : EIATTR_REGCOUNT
	.align		4
        /*0000*/ 	.byte	0x04, 0x2f
        /*0002*/ 	.short	(.L_19 - .L_18)
	.align		4
.L_18:
        /*0004*/ 	.word	index@(_ZN7cutlass13device_kernelINS_4gemm6kernel13GemmUniversalIN4cute5tupleIJiiiiEEENS1_10collective13CollectiveMmaINS1_46MainloopSm100TmaUmmaWarpSpecializedBlockScaledILi4ELi2ELi2ENS5_IJNS4_1CILi2EEESB_NSA_ILi1EEEEEEEENS5_IJNSA_ILi256EEENSA_ILi64EEESF_EEENS5_IJNS_12float_e5m2_tENS_13float_ue8m0_tEEEENS5_IJNS5_IJlSC_lEEENS4_6LayoutINS5_IJNS5_IJNS5_IJNSA_ILi32EEENSA_ILi4EEEEEEiEEESQ_NS5_IJSC_iEEEEEENS5_IJNS5_IJNS5_IJNSA_ILi16EEESO_EEEiEEENS5_IJNS5_IJNSA_ILi0EEESC_EEENSA_ILi512EEEEEENS5_IJSW_iEEEEEEEEEEESK_S13_NS4_8TiledMMAINS4_8MMA_AtomIJNS4_27SM100_MMA_MXF8F6F4_2x1SM_SSISI_SI_fSJ_Li256ELi64ELNS4_4UMMA5MajorE0ELS18_0ELNS17_7ScaleInE0ELS19_0EEEEEENSM_INS5_IJSC_SC_SC_EEENS5_IJSW_SW_SW_EEEEENS5_IJNS4_10UnderscoreES1F_S1F_EEEEENS5_IJNS4_28SM100_TMA_2SM_LOAD_MULTICASTES1I_EEENS5_IJNS4_14ComposedLayoutINS4_7SwizzleILi3ELi4ELi3EEENS4_18smem_ptr_flag_bitsILi8EEENSM_INS5_IJNSA_ILi8EEENSA_ILi128EEEEEENS5_IJS1Q_SC_EEEEEEENSM_INS5_IJNS5_IJNS5_IJSP_SC_EEENS5_IJSN_SC_EEEEEESC_NS5_IJSO_SB_EEEEEENS5_IJNS5_IJNS5_IJSU_SY_EEESX_EEESW_NS5_IJSC_SY_EEEEEEEEEEEvNS4_8identityENS5_IJNS4_18SM100_TMA_2SM_LOADES1I_EEES25_vS26_EENS_8epilogue10collective18CollectiveEpilogueINS2A_23Sm100TmaWarpSpecializedILi3ELi2ELi32ELb1ELb0EEEJNS5_IJS1Q_SG_SF_EEENS5_IJNSM_IS1Q_SC_EENSM_ISN_SC_EEEEENS_10bfloat16_tESL_S2J_SL_NS2A_6fusion15FusionCallbacksIS2E_NS2K_17LinearCombinationIS2J_fS2J_fLNS_15FloatRoundStyleE2EEES2F_S2I_JEEENS4_5SM1004TMEM4LOAD26SM100_TMEM_LOAD_32dp32b32xENS4_13SM90_TMA_LOADENS1K_INS1L_ILi2ELi4ELi3EEENS1N_ILi16EEENSM_INS5_IJS1P_SN_EEES1W_EEEENS4_39AutoVectorizingCopyWithAssumedAlignmentILi128EEENS4_14SM90_TMA_STOREES2Z_S31_S31_EEEvvEEEEvNT_6ParamsE)
        /*0008*/ 	.word	0x0000007a


	//----- nvinfo : EIATTR_FRAME_SIZE
	.align		4
.L_19:
        /*000c*/ 	.byte	0x04, 0x11
        /*000e*/ 	.short	(.L_21 - .L_20)
	.align		4
.L_20:
        /*0010*/ 	.word	index@($__internal_2_$__cuda_sm10x_tcgen05_guardrail_trap_unallocated_columns_being_dealloced)
        /*0014*/ 	.word	0x00000000


	//----- nvinfo : EIATTR_FRAME_SIZE
	.align		4
.L_21:
        /*0018*/ 	.byte	0x04, 0x11
        /*001a*/ 	.short	(.L_23 - .L_22)
	.align		4
.L_22:
        /*001c*/ 	.word	index@($__internal_1_$__cuda_sm10x_tcgen05_guardrail_trap_phase_invalid_during_alloc)
        /*0020*/ 	.word	0x00000000


	//----- nvinfo : EIATTR_FRAME_SIZE
	.align		4
.L_23:
        /*0024*/ 	.byte	0x04, 0x11
        /*0026*/ 	.short	(.L_25 - .L_24)
	.align		4
.L_24:
        /*0028*/ 	.word	index@($__internal_0_$__cuda_sm10x_tcgen05_guardrail_trap_col_being_dealloced_not_returned_by_alloc)
        /*002c*/ 	.word	0x00000000


	//----- nvinfo : EIATTR_FRAME_SIZE
	.align		4
.L_25:
        /*0030*/ 	.byte	0x04, 0x11
        /*0032*/ 	.short	(.L_27 - .L_26)
	.align		4
.L_26:
        /*0034*/ 	.word	index@(_ZN7cutlass13device_kernelINS_4gemm6kernel13GemmUniversalIN4cute5tupleIJiiiiEEENS1_10collective13CollectiveMmaINS1_46MainloopSm100TmaUmmaWarpSpecializedBlockScaledILi4ELi2ELi2ENS5_IJNS4_1CILi2EEESB_NSA_ILi1EEEEEEEENS5_IJNSA_ILi256EEENSA_ILi64EEESF_EEENS5_IJNS_12float_e5m2_tENS_13float_ue8m0_tEEEENS5_IJNS5_IJlSC_lEEENS4_6LayoutINS5_IJNS5_IJNS5_IJNSA_ILi32EEENSA_ILi4EEEEEEiEEESQ_NS5_IJSC_iEEEEEENS5_IJNS5_IJNS5_IJNSA_ILi16EEESO_EEEiEEENS5_IJNS5_IJNSA_ILi0EEESC_EEENSA_ILi512EEEEEENS5_IJSW_iEEEEEEEEEEESK_S13_NS4_8TiledMMAINS4_8MMA_AtomIJNS4_27SM100_MMA_MXF8F6F4_2x1SM_SSISI_SI_fSJ_Li256ELi64ELNS4_4UMMA5MajorE0ELS18_0ELNS17_7ScaleInE0ELS19_0EEEEEENSM_INS5_IJSC_SC_SC_EEENS5_IJSW_SW_SW_EEEEENS5_IJNS4_10UnderscoreES1F_S1F_EEEEENS5_IJNS4_28SM100_TMA_2SM_LOAD_MULTICASTES1I_EEENS5_IJNS4_14ComposedLayoutINS4_7SwizzleILi3ELi4ELi3EEENS4_18smem_ptr_flag_bitsILi8EEENSM_INS5_IJNSA_ILi8EEENSA_ILi128EEEEEENS5_IJS1Q_SC_EEEEEEENSM_INS5_IJNS5_IJNS5_IJSP_SC_EEENS5_IJSN_SC_EEEEEESC_NS5_IJSO_SB_EEEEEENS5_IJNS5_IJNS5_IJSU_SY_EEESX_EEESW_NS5_IJSC_SY_EEEEEEEEEEEvNS4_8identityENS5_IJNS4_18SM100_TMA_2SM_LOADES1I_EEES25_vS26_EENS_8epilogue10collective18CollectiveEpilogueINS2A_23Sm100TmaWarpSpecializedILi3ELi2ELi32ELb1ELb0EEEJNS5_IJS1Q_SG_SF_EEENS5_IJNSM_IS1Q_SC_EENSM_ISN_SC_EEEEENS_10bfloat16_tESL_S2J_SL_NS2A_6fusion15FusionCallbacksIS2E_NS2K_17LinearCombinationIS2J_fS2J_fLNS_15FloatRoundStyleE2EEES2F_S2I_JEEENS4_5SM1004TMEM4LOAD26SM100_TMEM_LOAD_32dp32b32xENS4_13SM90_TMA_LOADENS1K_INS1L_ILi2ELi4ELi3EEENS1N_ILi16EEENSM_INS5_IJS1P_SN_EEES1W_EEEENS4_39AutoVectorizingCopyWithAssumedAlignmentILi128EEENS4_14SM90_TMA_STOREES2Z_S31_S31_EEEvvEEEEvNT_6ParamsE)
        /*0038*/ 	.word	0x00000000


	//----- nvinfo : EIATTR_MIN_STACK_SIZE
	.align		4
.L_27:
        /*003c*/ 	.byte	0x04, 0x12
        /*003e*/ 	.short	(.L_29 - .L_28)
	.align		4
.L_28:
        /*0040*/ 	.word	index@(_ZN7cutlass13device_kernelINS_4gemm6kernel13GemmUniversalIN4cute5tupleIJiiiiEEENS1_10collective13CollectiveMmaINS1_46MainloopSm100TmaUmmaWarpSpecializedBlockScaledILi4ELi2ELi2ENS5_IJNS4_1CILi2EEESB_NSA_ILi1EEEEEEEENS5_IJNSA_ILi256EEENSA_ILi64EEESF_EEENS5_IJNS_12float_e5m2_tENS_13float_ue8m0_tEEEENS5_IJNS5_IJlSC_lEEENS4_6LayoutINS5_IJNS5_IJNS5_IJNSA_ILi32EEENSA_ILi4EEEEEEiEEESQ_NS5_IJSC_iEEEEEENS5_IJNS5_IJNS5_IJNSA_ILi16EEESO_EEEiEEENS5_IJNS5_IJNSA_ILi0EEESC_EEENSA_ILi512EEEEEENS5_IJSW_iEEEEEEEEEEESK_S13_NS4_8TiledMMAINS4_8MMA_AtomIJNS4_27SM100_MMA_MXF8F6F4_2x1SM_SSISI_SI_fSJ_Li256ELi64ELNS4_4UMMA5MajorE0ELS18_0ELNS17_7ScaleInE0ELS19_0EEEEEENSM_INS5_IJSC_SC_SC_EEENS5_IJSW_SW_SW_EEEEENS5_IJNS4_10UnderscoreES1F_S1F_EEEEENS5_IJNS4_28SM100_TMA_2SM_LOAD_MULTICASTES1I_EEENS5_IJNS4_14ComposedLayoutINS4_7SwizzleILi3ELi4ELi3EEENS4_18smem_ptr_flag_bitsILi8EEENSM_INS5_IJNSA_ILi8EEENSA_ILi128EEEEEENS5_IJS1Q_SC_EEEEEEENSM_INS5_IJNS5_IJNS5_IJSP_SC_EEENS5_IJSN_SC_EEEEEESC_NS5_IJSO_SB_EEEEEENS5_IJNS5_IJNS5_IJSU_SY_EEESX_EEESW_NS5_IJSC_SY_EEEEEEEEEEEvNS4_8identityENS5_IJNS4_18SM100_TMA_2SM_LOADES1I_EEES25_vS26_EENS_8epilogue10collective18CollectiveEpilogueINS2A_23Sm100TmaWarpSpecializedILi3ELi2ELi32ELb1ELb0EEEJNS5_IJS1Q_SG_SF_EEENS5_IJNSM_IS1Q_SC_EENSM_ISN_SC_EEEEENS_10bfloat16_tESL_S2J_SL_NS2A_6fusion15FusionCallbacksIS2E_NS2K_17LinearCombinationIS2J_fS2J_fLNS_15FloatRoundStyleE2EEES2F_S2I_JEEENS4_5SM1004TMEM4LOAD26SM100_TMEM_LOAD_32dp32b32xENS4_13SM90_TMA_LOADENS1K_INS1L_ILi2ELi4ELi3EEENS1N_ILi16EEENSM_INS5_IJS1P_SN_EEES1W_EEEENS4_39AutoVectorizingCopyWithAssumedAlignmentILi128EEENS4_14SM90_TMA_STOREES2Z_S31_S31_EEEvvEEEEvNT_6ParamsE)
        /*0044*/ 	.word	0x00000000
.L_29:


//--------------------- .nv.compat                --------------------------
	.section	.nv.compat,"",@"SHT_CUDA_COMPAT_INFO"
	.align	4
        /*0000*/ 	.byte	0x02, 0x09, 0x01, 0x00, 0x02, 0x02, 0x02, 0x00, 0x02, 0x05, 0x05, 0x00, 0x03, 0x07, 0x01, 0x01
        /*0010*/ 	.byte	0x02, 0x03, 0x01, 0x00, 0x02, 0x06, 0x01, 0x00, 0x04, 0x0b, 0x08, 0x00, 0x09, 0x00, 0x00, 0x00
        /*0020*/ 	.byte	0x00, 0x00, 0x00, 0x00


//--------------------- .nv.info._ZN7cutlass13device_kernelINS_4gemm6kernel13GemmUniversalIN4cute5tupleIJiiiiEEENS1_10collective13CollectiveMmaINS1_46MainloopSm100TmaUmmaWarpSpecializedBlockScaledILi4ELi2ELi2ENS5_IJNS4_1CILi2EEESB_NSA_ILi1EEEEEEEENS5_IJNSA_ILi256EEENSA_ILi64EEESF_EEENS5_IJNS_12float_e5m2_tENS_13float_ue8m0_tEEEENS5_IJNS5_IJlSC_lEEENS4_6LayoutINS5_IJNS5_IJNS5_IJNSA_ILi32EEENSA_ILi4EEEEEEiEEESQ_NS5_IJSC_iEEEEEENS5_IJNS5_IJNS5_IJNSA_ILi16EEESO_EEEiEEENS5_IJNS5_IJNSA_ILi0EEESC_EEENSA_ILi512EEEEEENS5_IJSW_iEEEEEEEEEEESK_S13_NS4_8TiledMMAINS4_8MMA_AtomIJNS4_27SM100_MMA_MXF8F6F4_2x1SM_SSISI_SI_fSJ_Li256ELi64ELNS4_4UMMA5MajorE0ELS18_0ELNS17_7ScaleInE0ELS19_0EEEEEENSM_INS5_IJSC_SC_SC_EEENS5_IJSW_SW_SW_EEEEENS5_IJNS4_10UnderscoreES1F_S1F_EEEEENS5_IJNS4_28SM100_TMA_2SM_LOAD_MULTICASTES1I_EEENS5_IJNS4_14ComposedLayoutINS4_7SwizzleILi3ELi4ELi3EEENS4_18smem_ptr_flag_bitsILi8EEENSM_INS5_IJNSA_ILi8EEENSA_ILi128EEEEEENS5_IJS1Q_SC_EEEEEEENSM_INS5_IJNS5_IJNS5_IJSP_SC_EEENS5_IJSN_SC_EEEEEESC_NS5_IJSO_SB_EEEEEENS5_IJNS5_IJNS5_IJSU_SY_EEESX_EEESW_NS5_IJSC_SY_EEEEEEEEEEEvNS4_8identityENS5_IJNS4_18SM100_TMA_2SM_LOADES1I_EEES25_vS26_EENS_8epilogue10collective18CollectiveEpilogueINS2A_23Sm100TmaWarpSpecializedILi3ELi2ELi32ELb1ELb0EEEJNS5_IJS1Q_SG_SF_EEENS5_IJNSM_IS1Q_SC_EENSM_ISN_SC_EEEEENS_10bfloat16_tESL_S2J_SL_NS2A_6fusion15FusionCallbacksIS2E_NS2K_17LinearCombinationIS2J_fS2J_fLNS_15FloatRoundStyleE2EEES2F_S2I_JEEENS4_5SM1004TMEM4LOAD26SM100_TMEM_LOAD_32dp32b32xENS4_13SM90_TMA_LOADENS1K_INS1L_ILi2ELi4ELi3EEENS1N_ILi16EEENSM_INS5_IJS1P_SN_EEES1W_EEEENS4_39AutoVectorizingCopyWithAssumedAlignmentILi128EEENS4_14SM90_TMA_STOREES2Z_S31_S31_EEEvvEEEEvNT_6ParamsE --------------------------
	.section	.nv.info._ZN7cutlass13device_kernelINS_4gemm6kernel13GemmUniversalIN4cute5tupleIJiiiiEEENS1_10collective13CollectiveMmaINS1_46MainloopSm100TmaUmmaWarpSpecializedBlockScaledILi4ELi2ELi2ENS5_IJNS4_1CILi2EEESB_NSA_ILi1EEEEEEEENS5_IJNSA_ILi256EEENSA_ILi64EEESF_EEENS5_IJNS_12float_e5m2_tENS_13float_ue8m0_tEEEENS5_IJNS5_IJlSC_lEEENS4_6LayoutINS5_IJNS5_IJNS5_IJNSA_ILi32EEENSA_ILi4EEEEEEiEEESQ_NS5_IJSC_iEEEEEENS5_IJNS5_IJNS5_IJNSA_ILi16EEESO_EEEiEEENS5_IJNS5_IJNSA_ILi0EEESC_EEENSA_ILi512EEEEEENS5_IJSW_iEEEEEEEEEEESK_S13_NS4_8TiledMMAINS4_8MMA_AtomIJNS4_27SM100_MMA_MXF8F6F4_2x1SM_SSISI_SI_fSJ_Li256ELi64ELNS4_4UMMA5MajorE0ELS18_0ELNS17_7ScaleInE0ELS19_0EEEEEENSM_INS5_IJSC_SC_SC_EEENS5_IJSW_SW_SW_EEEEENS5_IJNS4_10UnderscoreES1F_S1F_EEEEENS5_IJNS4_28SM100_TMA_2SM_LOAD_MULTICASTES1I_EEENS5_IJNS4_14ComposedLayoutINS4_7SwizzleILi3ELi4ELi3EEENS4_18smem_ptr_flag_bitsILi8EEENSM_INS5_IJNSA_ILi8EEENSA_ILi128EEEEEENS5_IJS1Q_SC_EEEEEEENSM_INS5_IJNS5_IJNS5_IJSP_SC_EEENS5_IJSN_SC_EEEEEESC_NS5_IJSO_SB_EEEEEENS5_IJNS5_IJNS5_IJSU_SY_EEESX_EEESW_NS5_IJSC_SY_EEEEEEEEEEEvNS4_8identityENS5_IJNS4_18SM100_TMA_2SM_LOADES1I_EEES25_vS26_EENS_8epilogue10collective18CollectiveEpilogueINS2A_23Sm100TmaWarpSpecializedILi3ELi2ELi32ELb1ELb0EEEJNS5_IJS1Q_SG_SF_EEENS5_IJNSM_IS1Q_SC_EENSM_ISN_SC_EEEEENS_10bfloat16_tESL_S2J_SL_NS2A_6fusion15FusionCallbacksIS2E_NS2K_17LinearCombinationIS2J_fS2J_fLNS_15FloatRoundStyleE2EEES2F_S2I_JEEENS4_5SM1004TMEM4LOAD26SM100_TMEM_LOAD_32dp32b32xENS4_13SM90_TMA_LOADENS1K_INS1L_ILi2ELi4ELi3EEENS1N_ILi16EEENSM_INS5_IJS1P_SN_EEES1W_EEEENS4_39AutoVectorizingCopyWithAssumedAlignmentILi128EEENS4_14SM90_TMA_STOREES2Z_S31_S31_EEEvvEEEEvNT_6ParamsE,"",@"SHT_CUDA_INFO"
	.sectionflags	@""
	.align	4


	//----- nvinfo : EIATTR_CUDA_API_VERSION
	.align		4
        /*0000*/ 	.byte	0x04, 0x37
        /*0002*/ 	.short	(.L_31 - .L_30)
.L_30:
        /*0004*/ 	.word	0x00000082


	//----- nvinfo : EIATTR_KPARAM_INFO
	.align		4
.L_31:
        /*0008*/ 	.byte	0x04, 0x17
        /*000a*/ 	.short	(.L_33 - .L_32)
.L_32:
        /*000c*/ 	.word	0x00000000
        /*0010*/ 	.short	0x0000
        /*0012*/ 	.short	0x0000
        /*0014*/ 	.byte	0x00, 0xf0, 0x01, 0x30


	//----- nvinfo : EIATTR_AT_ENTRY_FRAGMENTS
	.align		4
.L_33:
        /*0018*/ 	.byte	0x04, 0x4f
        /*001a*/ 	.short	(.L_35 - .L_34)


	//   ....[0]....
.L_34:
        /*001c*/ 	.word	0x00000007


	//----- nvinfo : EIATTR_RESERVED_SMEM_USED
	.align		4
.L_35:
        /*0020*/ 	.byte	0x01, 0x41
	.zero		2


	//----- nvinfo : EIATTR_SPARSE_MMA_MASK
	.align		4
        /*0024*/ 	.byte	0x03, 0x50
        /*0026*/ 	.short	0x0000


	//----- nvinfo : EIATTR_TCGEN05_2CTA_USED
	.align		4
        /*0028*/ 	.byte	0x01, 0x52
	.zero		2


	//----- nvinfo : EIATTR_MAXREG_COUNT
	.align		4
        /*002c*/ 	.byte	0x03, 0x1b
        /*002e*/ 	.short	0x00ff


	//----- nvinfo : EIATTR_NUM_BARRIERS
	.align		4
        /*0030*/ 	.byte	0x02, 0x4c
        /*0032*/ 	.byte	0x07
	.zero		1


	//----- nvinfo : EIATTR_EXTERNS
	.align		4
        /*0034*/ 	.byte	0x04, 0x0f
        /*0036*/ 	.short	(.L_37 - .L_36)


	//   ....[0]....
	.align		4
.L_36:
        /*0038*/ 	.word	index@(__assertfail)


	//----- nvinfo : EIATTR_MERCURY_ISA_VERSION
	.align		4
.L_37:
        /*003c*/ 	.byte	0x03, 0x5f
        /*003e*/ 	.short	0x0101


	//----- nvinfo : EIATTR_INT_WARP_WIDE_INSTR_OFFSETS
	.align		4
        /*0040*/ 	.byte	0x04, 0x31
        /*0042*/ 	.short	(.L_39 - .L_38)


	//   ....[0]....
.L_38:
        /*0044*/ 	.word	0x00000e20


	//   ....[1]....
        /*0048*/ 	.word	0x00000ed0


	//   ....[2]....
        /*004c*/ 	.word	0x000056c0


	//   ....[3]....
        /*0050*/ 	.word	0x000056e0


	//   ....[4]....
        /*0054*/ 	.word	0x00005710


	//   ....[5]....
        /*0058*/ 	.word	0x000062f0


	//   ....[6]....
        /*005c*/ 	.word	0x00006380


	//   ....[7]....
        /*0060*/ 	.word	0x00006470


	//   ....[8]....
        /*0064*/ 	.word	0x00006590


	//----- nvinfo : EIATTR_COOP_GROUP_MASK_REGIDS
	.align		4
.L_39:
        /*0068*/ 	.byte	0x04, 0x29
        /*006a*/ 	.short	(.L_41 - .L_40)


	//   ....[0]....
.L_40:
        /*006c*/ 	.word	0xffffffff


	//   ....[1]....
        /*0070*/ 	.word	0xffffffff


	//   ....[2]....
        /*0074*/ 	.word	0xffffffff


	//   ....[3]....
        /*0078*/ 	.word	0xffffffff


	//   ....[4]....
        /*007c*/ 	.word	0xffffffff


	//   ....[5]....
        /*0080*/ 	.word	0xffffffff


	//   ....[6]....
        /*0084*/ 	.word	0xffffffff


	//   ....[7]....
        /*0088*/ 	.word	0xffffffff


	//   ....[8]....
        /*008c*/ 	.word	0xffffffff


	//   ....[9]....
        /*0090*/ 	.word	0xffffffff


	//   ....[10]....
        /*0094*/ 	.word	0xffffffff


	//   ....[11]....
        /*0098*/ 	.word	0xffffffff


	//   ....[12]....
        /*009c*/ 	.word	0xffffffff


	//   ....[13]....
        /*00a0*/ 	.word	0xffffffff


	//----- nvinfo : EIATTR_COOP_GROUP_INSTR_OFFSETS
	.align		4
.L_41:
        /*00a4*/ 	.byte	0x04, 0x28
        /*00a6*/ 	.short	(.L_43 - .L_42)


	//   ....[0]....
.L_42:
        /*00a8*/ 	.word	0x000000d0


	//   ....[1]....
        /*00ac*/ 	.word	0x000005b0


	//   ....[2]....
        /*00b0*/ 	.word	0x00000790


	//   ....[3]....
        /*00b4*/ 	.word	0x00000910


	//   ....[4]....
        /*00b8*/ 	.word	0x00000a10


	//   ....[5]....
        /*00bc*/ 	.word	0x00000b80


	//   ....[6]....
        /*00c0*/ 	.word	0x00000ce0


	//   ....[7]....
        /*00c4*/ 	.word	0x00000f40


	//   ....[8]....
        /*00c8*/ 	.word	0x000028e0


	//   ....[9]....
        /*00cc*/ 	.word	0x000037e0


	//   ....[10]....
        /*00d0*/ 	.word	0x00003cf0


	//   ....[11]....
        /*00d4*/ 	.word	0x00003d20


	//   ....[12]....
        /*00d8*/ 	.word	0x000055c0


	//   ....[13]....
        /*00dc*/ 	.word	0x000057d0


	//----- nvinfo : EIATTR_VRC_CTA_INIT_COUNT
	.align		4
.L_43:
        /*00e0*/ 	.byte	0x02, 0x4a
        /*00e2*/ 	.byte	0x80
	.zero		1


	//----- nvinfo : EIATTR_SYSCALL_OFFSETS
	.align		4
        /*00e4*/ 	.byte	0x04, 0x46
        /*00e6*/ 	.short	(.L_45 - .L_44)


	//   ....[0]....
.L_44:
        /*00e8*/ 	.word	0x00007280


	//   ....[1]....
        /*00ec*/ 	.word	0x00007370


	//   ....[2]....
        /*00f0*/ 	.word	0x00007c10


	//   ....[3]....
        /*00f4*/ 	.word	0x000088f0


	//----- nvinfo : EIATTR_MBARRIER_INSTR_OFFSETS
	.align		4
.L_45:
        /*00f8*/ 	.byte	0x04, 0x39
        /*00fa*/ 	.short	(.L_47 - .L_46)


	//   ....[0]....
.L_46:
        /*00fc*/ 	.word	0x00000700
        /*0100*/ 	.word	0x000000ff
        /*0104*/ 	.word	0x00000000
        /*0108*/ 	.short	0x0100
        /*010a*/ 	.byte	0x04
	.zero		1


	//   ....[1]....
        /*010c*/ 	.word	0x00000710
        /*0110*/ 	.word	0x000000ff
        /*0114*/ 	.word	0x00000020
        /*0118*/ 	.short	0x0100
        /*011a*/ 	.byte	0x04
	.zero		1


	//   ....[2]....
        /*011c*/ 	.word	0x00000720
        /*0120*/ 	.word	0x000000ff
        /*0124*/ 	.word	0x00000008
        /*0128*/ 	.short	0x0100
        /*012a*/ 	.byte	0x04
	.zero		1


	//   ....[3]....
        /*012c*/ 	.word	0x00000730
        /*0130*/ 	.word	0x000000ff
        /*0134*/ 	.word	0x00000028
        /*0138*/ 	.short	0x0100
        /*013a*/ 	.byte	0x04
	.zero		1


	//   ....[4]....
        /*013c*/ 	.word	0x00000740
        /*0140*/ 	.word	0x000000ff
        /*0144*/ 	.word	0x00000010
        /*0148*/ 	.short	0x0100
        /*014a*/ 	.byte	0x04
	.zero		1


	//   ....[5]....
        /*014c*/ 	.word	0x00000750
        /*0150*/ 	.word	0x000000ff
        /*0154*/ 	.word	0x00000030
        /*0158*/ 	.short	0x0100
        /*015a*/ 	.byte	0x04
	.zero		1


	//   ....[6]....
        /*015c*/ 	.word	0x00000760
        /*0160*/ 	.word	0x000000ff
        /*0164*/ 	.word	0x00000018
        /*0168*/ 	.short	0x0100
        /*016a*/ 	.byte	0x04
	.zero		1


	//   ....[7]....
        /*016c*/ 	.word	0x00000770
        /*0170*/ 	.word	0x000000ff
        /*0174*/ 	.word	0x00000038
        /*0178*/ 	.short	0x0100
        /*017a*/ 	.byte	0x04
	.zero		1


	//   ....[8]....
        /*017c*/ 	.word	0x000008a0
        /*0180*/ 	.word	0x000000ff
        /*0184*/ 	.word	0x00000040
        /*0188*/ 	.short	0x0100
        /*018a*/ 	.byte	0x04
	.zero		1


	//   ....[9]....
        /*018c*/ 	.word	0x000008b0
        /*0190*/ 	.word	0x000000ff
        /*0194*/ 	.word	0x00000058
        /*0198*/ 	.short	0x0100
        /*019a*/ 	.byte	0x04
	.zero		1


	//   ....[10]....
        /*019c*/ 	.word	0x000008c0
        /*01a0*/ 	.word	0x000000ff
        /*01a4*/ 	.word	0x00000048
        /*01a8*/ 	.short	0x0100
        /*01aa*/ 	.byte	0x04
	.zero		1


	//   ....[11]....
        /*01ac*/ 	.word	0x000008d0
        /*01b0*/ 	.word	0x000000ff
        /*01b4*/ 	.word	0x00000060
        /*01b8*/ 	.short	0x0100
        /*01ba*/ 	.byte	0x04
	.zero		1


	//   ....[12]....
        /*01bc*/ 	.word	0x000008e0
        /*01c0*/ 	.word	0x000000ff
        /*01c4*/ 	.word	0x00000050
        /*01c8*/ 	.short	0x0100
        /*01ca*/ 	.byte	0x04
	.zero		1


	//   ....[13]....
        /*01cc*/ 	.word	0x000008f0
        /*01d0*/ 	.word	0x000000ff
        /*01d4*/ 	.word	0x00000068
        /*01d8*/ 	.short	0x0100
        /*01da*/ 	.byte	0x04
	.zero		1


	//   ....[14]....
        /*01dc*/ 	.word	0x000009e0
        /*01e0*/ 	.word	0x000000ff
        /*01e4*/ 	.word	0x00000070
        /*01e8*/ 	.short	0x0100
        /*01ea*/ 	.byte	0x06
	.zero		1


	//   ....[15]....
        /*01ec*/ 	.word	0x000009f0
        /*01f0*/ 	.word	0x000000ff
        /*01f4*/ 	.word	0x00000078
        /*01f8*/ 	.short	0x0100
        /*01fa*/ 	.byte	0x06
	.zero		1


	//   ....[16]....
        /*01fc*/ 	.word	0x00000b30
        /*0200*/ 	.word	0x000000ff
        /*0204*/ 	.word	0x00000080
        /*0208*/ 	.short	0x0100
        /*020a*/ 	.byte	0x06
	.zero		1


	//   ....[17]....
        /*020c*/ 	.word	0x00000b40
        /*0210*/ 	.word	0x000000ff
        /*0214*/ 	.word	0x00000090
        /*0218*/ 	.short	0x0100
        /*021a*/ 	.byte	0x06
	.zero		1


	//   ....[18]....
        /*021c*/ 	.word	0x00000b50
        /*0220*/ 	.word	0x000000ff
        /*0224*/ 	.word	0x00000088
        /*0228*/ 	.short	0x0100
        /*022a*/ 	.byte	0x06
	.zero		1


	//   ....[19]....
        /*022c*/ 	.word	0x00000b60
        /*0230*/ 	.word	0x000000ff
        /*0234*/ 	.word	0x00000098
        /*0238*/ 	.short	0x0100
        /*023a*/ 	.byte	0x06
	.zero		1


	//   ....[20]....
        /*023c*/ 	.word	0x00000c90
        /*0240*/ 	.word	0x000000ff
        /*0244*/ 	.word	0x000000a0
        /*0248*/ 	.short	0x0100
        /*024a*/ 	.byte	0x04
	.zero		1


	//   ....[21]....
        /*024c*/ 	.word	0x00000ca0
        /*0250*/ 	.word	0x000000ff
        /*0254*/ 	.word	0x000000b0
        /*0258*/ 	.short	0x0100
        /*025a*/ 	.byte	0x04
	.zero		1


	//   ....[22]....
        /*025c*/ 	.word	0x00000cb0
        /*0260*/ 	.word	0x000000ff
        /*0264*/ 	.word	0x000000a8
        /*0268*/ 	.short	0x0100
        /*026a*/ 	.byte	0x04
	.zero		1


	//   ....[23]....
        /*026c*/ 	.word	0x00000cc0
        /*0270*/ 	.word	0x000000ff
        /*0274*/ 	.word	0x000000b8
        /*0278*/ 	.short	0x0100
        /*027a*/ 	.byte	0x04
	.zero		1


	//   ....[24]....
        /*027c*/ 	.word	0x00000dc0
        /*0280*/ 	.word	0x000000ff
        /*0284*/ 	.word	0x000000c0
        /*0288*/ 	.short	0x0100
        /*028a*/ 	.byte	0x04
	.zero		1


	//   ....[25]....
        /*028c*/ 	.word	0x00000dd0
        /*0290*/ 	.word	0x000000ff
        /*0294*/ 	.word	0x000000d0
        /*0298*/ 	.short	0x0100
        /*029a*/ 	.byte	0x04
	.zero		1


	//   ....[26]....
        /*029c*/ 	.word	0x00000de0
        /*02a0*/ 	.word	0x000000ff
        /*02a4*/ 	.word	0x000000c8
        /*02a8*/ 	.short	0x0100
        /*02aa*/ 	.byte	0x04
	.zero		1


	//   ....[27]....
        /*02ac*/ 	.word	0x00000df0
        /*02b0*/ 	.word	0x000000ff
        /*02b4*/ 	.word	0x000000d8
        /*02b8*/ 	.short	0x0100
        /*02ba*/ 	.byte	0x04
	.zero		1


	//   ....[28]....
        /*02bc*/ 	.word	0x00000ef0
        /*02c0*/ 	.word	0x000000ff
        /*02c4*/ 	.word	0x000000e0
        /*02c8*/ 	.short	0x0100
        /*02ca*/ 	.byte	0x06
	.zero		1


	//   ....[29]....
        /*02cc*/ 	.word	0x00001bd0
        /*02d0*/ 	.word	0x00000003
        /*02d4*/ 	.word	0x000000d0
        /*02d8*/ 	.short	0x010a
        /*02da*/ 	.byte	0xff
	.zero		1


	//   ....[30]....
        /*02dc*/ 	.word	0x00001c00
        /*02e0*/ 	.word	0x00000003
        /*02e4*/ 	.word	0x000000c0
        /*02e8*/ 	.short	0x0101
        /*02ea*/ 	.byte	0xff
	.zero		1


	//   ....[31]....
        /*02ec*/ 	.word	0x00001d00
        /*02f0*/ 	.word	0x000000ff
        /*02f4*/ 	.word	0x00000020
        /*02f8*/ 	.short	0x010a
        /*02fa*/ 	.byte	0x04
	.zero		1


	//   ....[32]....
        /*02fc*/ 	.word	0x00001e10
        /*0300*/ 	.word	0x000000ff
        /*0304*/ 	.word	0x00000020
        /*0308*/ 	.short	0x010a
        /*030a*/ 	.byte	0x06
	.zero		1


	//   ....[33]....
        /*030c*/ 	.word	0x00001f70
        /*0310*/ 	.word	0x000000ff
        /*0314*/ 	.word	0x00000020
        /*0318*/ 	.short	0x010a
        /*031a*/ 	.byte	0x04
	.zero		1


	//   ....[34]....
        /*031c*/ 	.word	0x00002330
        /*0320*/ 	.word	0x000000ff
        /*0324*/ 	.word	0x00000078
        /*0328*/ 	.short	0x0101
        /*032a*/ 	.byte	0x07
	.zero		1


	//   ....[35]....
        /*032c*/ 	.word	0x00002350
        /*0330*/ 	.word	0x000000ff
        /*0334*/ 	.word	0x00000020
        /*0338*/ 	.short	0x010a
        /*033a*/ 	.byte	0x04
	.zero		1


	//   ....[36]....
        /*033c*/ 	.word	0x000023d0
        /*0340*/ 	.word	0x000000ff
        /*0344*/ 	.word	0x00000020
        /*0348*/ 	.short	0x010a
        /*034a*/ 	.byte	0x0e
	.zero		1


	//   ....[37]....
        /*034c*/ 	.word	0x00002510
        /*0350*/ 	.word	0x000000ff
        /*0354*/ 	.word	0x00000020
        /*0358*/ 	.short	0x010a
        /*035a*/ 	.byte	0x04
	.zero		1


	//   ....[38]....
        /*035c*/ 	.word	0x00002910
        /*0360*/ 	.word	0x00000003
        /*0364*/ 	.word	0x00000080
        /*0368*/ 	.short	0x010a
        /*036a*/ 	.byte	0xff
	.zero		1


	//   ....[39]....
        /*036c*/ 	.word	0x00002a60
        /*0370*/ 	.word	0x00000000
        /*0374*/ 	.word	0x00000000
        /*0378*/ 	.short	0x0101
        /*037a*/ 	.byte	0xff
	.zero		1


	//   ....[40]....
        /*037c*/ 	.word	0x00003020
        /*0380*/ 	.word	0x000000ff
        /*0384*/ 	.word	0x00000000
        /*0388*/ 	.short	0x010a
        /*038a*/ 	.byte	0x04
	.zero		1


	//   ....[41]....
        /*038c*/ 	.word	0x000030b0
        /*0390*/ 	.word	0x000000ff
        /*0394*/ 	.word	0x00000000
        /*0398*/ 	.short	0x010a
        /*039a*/ 	.byte	0x05
	.zero		1


	//   ....[42]....
        /*039c*/ 	.word	0x00003140
        /*03a0*/ 	.word	0x000000ff
        /*03a4*/ 	.word	0x00000000
        /*03a8*/ 	.short	0x010a
        /*03aa*/ 	.byte	0x05
	.zero		1


	//   ....[43]....
        /*03ac*/ 	.word	0x000031e0
        /*03b0*/ 	.word	0x00000000
        /*03b4*/ 	.word	0x00000000
        /*03b8*/ 	.short	0x010a
        /*03ba*/ 	.byte	0xff
	.zero		1


	//   ....[44]....
        /*03bc*/ 	.word	0x00003330
        /*03c0*/ 	.word	0x00000000
        /*03c4*/ 	.word	0x000000c0
        /*03c8*/ 	.short	0x010a
        /*03ca*/ 	.byte	0xff
	.zero		1


	//   ....[45]....
        /*03cc*/ 	.word	0x000033a0
        /*03d0*/ 	.word	0x00000008
        /*03d4*/ 	.word	0x00000000
        /*03d8*/ 	.short	0x0101
        /*03da*/ 	.byte	0xff
	.zero		1


	//   ....[46]....
        /*03dc*/ 	.word	0x000033c0
        /*03e0*/ 	.word	0x000000ff
        /*03e4*/ 	.word	0x00000090
        /*03e8*/ 	.short	0x010a
        /*03ea*/ 	.byte	0x04
	.zero		1


	//   ....[47]....
        /*03ec*/ 	.word	0x000034e0
        /*03f0*/ 	.word	0x00000000
        /*03f4*/ 	.word	0x00000080
        /*03f8*/ 	.short	0x010a
        /*03fa*/ 	.byte	0xff
	.zero		1


	//   ....[48]....
        /*03fc*/ 	.word	0x000035e0
        /*0400*/ 	.word	0x00000000
        /*0404*/ 	.word	0x00000000
        /*0408*/ 	.short	0x0101
        /*040a*/ 	.byte	0xff
	.zero		1


	//   ....[49]....
        /*040c*/ 	.word	0x00003670
        /*0410*/ 	.word	0x000000ff
        /*0414*/ 	.word	0x00000090
        /*0418*/ 	.short	0x0106
        /*041a*/ 	.byte	0x04
	.zero		1


	//   ....[50]....
        /*041c*/ 	.word	0x00003690
        /*0420*/ 	.word	0x000000ff
        /*0424*/ 	.word	0x00000090
        /*0428*/ 	.short	0x010a
        /*042a*/ 	.byte	0x04
	.zero		1


	//   ....[51]....
        /*042c*/ 	.word	0x00003720
        /*0430*/ 	.word	0x000000ff
        /*0434*/ 	.word	0x00000090
        /*0438*/ 	.short	0x0106
        /*043a*/ 	.byte	0x07
	.zero		1


	//   ....[52]....
        /*043c*/ 	.word	0x00003760
        /*0440*/ 	.word	0x00000000
        /*0444*/ 	.word	0x00000090
        /*0448*/ 	.short	0x010a
        /*044a*/ 	.byte	0xff
	.zero		1


	//   ....[53]....
        /*044c*/ 	.word	0x000039d0
        /*0450*/ 	.word	0x000000ff
        /*0454*/ 	.word	0x00000008
        /*0458*/ 	.short	0x010a
        /*045a*/ 	.byte	0x05
	.zero		1


	//   ....[54]....
        /*045c*/ 	.word	0x000039f0
        /*0460*/ 	.word	0x000000ff
        /*0464*/ 	.word	0x00000008
        /*0468*/ 	.short	0x010a
        /*046a*/ 	.byte	0x05
	.zero		1


	//   ....[55]....
        /*046c*/ 	.word	0x00003b90
        /*0470*/ 	.word	0x000000ff
        /*0474*/ 	.word	0x00000008
        /*0478*/ 	.short	0x010a
        /*047a*/ 	.byte	0x05
	.zero		1


	//   ....[56]....
        /*047c*/ 	.word	0x00003bb0
        /*0480*/ 	.word	0x000000ff
        /*0484*/ 	.word	0x00000008
        /*0488*/ 	.short	0x010a
        /*048a*/ 	.byte	0x05
	.zero		1


	//   ....[57]....
        /*048c*/ 	.word	0x00003c80
        /*0490*/ 	.word	0x000000ff
        /*0494*/ 	.word	0x00000000
        /*0498*/ 	.short	0x0101
        /*049a*/ 	.byte	0x04
	.zero		1


	//   ....[58]....
        /*049c*/ 	.word	0x000042b0
        /*04a0*/ 	.word	0x00000008
        /*04a4*/ 	.word	0x00000080
        /*04a8*/ 	.short	0x010a
        /*04aa*/ 	.byte	0xff
	.zero		1


	//   ....[59]....
        /*04ac*/ 	.word	0x000043d0
        /*04b0*/ 	.word	0x00000003
        /*04b4*/ 	.word	0x00000000
        /*04b8*/ 	.short	0x0101
        /*04ba*/ 	.byte	0xff
	.zero		1


	//   ....[60]....
        /*04bc*/ 	.word	0x00004930
        /*04c0*/ 	.word	0x000000ff
        /*04c4*/ 	.word	0x00000000
        /*04c8*/ 	.short	0x010a
        /*04ca*/ 	.byte	0x04
	.zero		1


	//   ....[61]....
        /*04cc*/ 	.word	0x00004980
        /*04d0*/ 	.word	0x000000ff
        /*04d4*/ 	.word	0x000000b0
        /*04d8*/ 	.short	0x010a
        /*04da*/ 	.byte	0x47
	.zero		1


	//   ....[62]....
        /*04dc*/ 	.word	0x00004da0
        /*04e0*/ 	.word	0x000000ff
        /*04e4*/ 	.word	0x00000000
        /*04e8*/ 	.short	0x010a
        /*04ea*/ 	.byte	0x0f
	.zero		1


	//   ....[63]....
        /*04ec*/ 	.word	0x00004ed0
        /*04f0*/ 	.word	0x000000ff
        /*04f4*/ 	.word	0x00000000
        /*04f8*/ 	.short	0x010a
        /*04fa*/ 	.byte	0x05
	.zero		1


	//   ....[64]....
        /*04fc*/ 	.word	0x000053b0
        /*0500*/ 	.word	0x000000ff
        /*0504*/ 	.word	0x00000000
        /*0508*/ 	.short	0x010a
        /*050a*/ 	.byte	0x04
	.zero		1


	//   ....[65]....
        /*050c*/ 	.word	0x00005450
        /*0510*/ 	.word	0x00000002
        /*0514*/ 	.word	0x00000000
        /*0518*/ 	.short	0x010a
        /*051a*/ 	.byte	0xff
	.zero		1


	//   ....[66]....
        /*051c*/ 	.word	0x00005490
        /*0520*/ 	.word	0x00000002
        /*0524*/ 	.word	0x00000000
        /*0528*/ 	.short	0x010a
        /*052a*/ 	.byte	0xff
	.zero		1


	//   ....[67]....
        /*052c*/ 	.word	0x00005510
        /*0530*/ 	.word	0x000000ff
        /*0534*/ 	.word	0x00000000
        /*0538*/ 	.short	0x0101
        /*053a*/ 	.byte	0x04
	.zero		1


	//   ....[68]....
        /*053c*/ 	.word	0x00005550
        /*0540*/ 	.word	0x000000ff
        /*0544*/ 	.word	0x000000e0
        /*0548*/ 	.short	0x010a
        /*054a*/ 	.byte	0x1d
	.zero		1


	//   ....[69]....
        /*054c*/ 	.word	0x000055b0
        /*0550*/ 	.word	0x000000ff
        /*0554*/ 	.word	0x00000000
        /*0558*/ 	.short	0x0101
        /*055a*/ 	.byte	0x04
	.zero		1


	//   ....[70]....
        /*055c*/ 	.word	0x00005a20
        /*0560*/ 	.word	0x0000000c
        /*0564*/ 	.word	0x00000080
        /*0568*/ 	.short	0x010a
        /*056a*/ 	.byte	0xff
	.zero		1


	//   ....[71]....
        /*056c*/ 	.word	0x00005b90
        /*0570*/ 	.word	0x00000000
        /*0574*/ 	.word	0x00000000
        /*0578*/ 	.short	0x0101
        /*057a*/ 	.byte	0xff
	.zero		1


	//   ....[72]....
        /*057c*/ 	.word	0x00006010
        /*0580*/ 	.word	0x000000ff
        /*0584*/ 	.word	0x00000078
        /*0588*/ 	.short	0x010a
        /*058a*/ 	.byte	0x18
	.zero		1


	//   ....[73]....
        /*058c*/ 	.word	0x000061d0
        /*0590*/ 	.word	0x000000ff
        /*0594*/ 	.word	0x00000058
        /*0598*/ 	.short	0x010a
        /*059a*/ 	.byte	0x04
	.zero		1


	//   ....[74]....
        /*059c*/ 	.word	0x000063b0
        /*05a0*/ 	.word	0x000000ff
        /*05a4*/ 	.word	0x00000040
        /*05a8*/ 	.short	0x010b
        /*05aa*/ 	.byte	0x04
	.zero		1


	//   ....[75]....
        /*05ac*/ 	.word	0x000063c0
        /*05b0*/ 	.word	0x000000ff
        /*05b4*/ 	.word	0x00000000
        /*05b8*/ 	.short	0x0101
        /*05ba*/ 	.byte	0x14
	.zero		1


	//   ....[76]....
        /*05bc*/ 	.word	0x000063d0
        /*05c0*/ 	.word	0x000000ff
        /*05c4*/ 	.word	0x00000058
        /*05c8*/ 	.short	0x010a
        /*05ca*/ 	.byte	0x05
	.zero		1


	//   ....[77]....
        /*05cc*/ 	.word	0x000065d0
        /*05d0*/ 	.word	0x000000ff
        /*05d4*/ 	.word	0x00000040
        /*05d8*/ 	.short	0x010b
        /*05da*/ 	.byte	0x05
	.zero		1


	//   ....[78]....
        /*05dc*/ 	.word	0x000065e0
        /*05e0*/ 	.word	0x000000ff
        /*05e4*/ 	.word	0x00000000
        /*05e8*/ 	.short	0x0101
        /*05ea*/ 	.byte	0x04
	.zero		1


	//   ....[79]....
        /*05ec*/ 	.word	0x00006680
        /*05f0*/ 	.word	0x000000ff
        /*05f4*/ 	.word	0x00000000
        /*05f8*/ 	.short	0x010a
        /*05fa*/ 	.byte	0x04
	.zero		1


	//   ....[80]....
        /*05fc*/ 	.word	0x00006710
        /*0600*/ 	.word	0x000000ff
        /*0604*/ 	.word	0x00000000
        /*0608*/ 	.short	0x010a
        /*060a*/ 	.byte	0x05
	.zero		1


	//   ....[81]....
        /*060c*/ 	.word	0x000067b0
        /*0610*/ 	.word	0x00000000
        /*0614*/ 	.word	0x00000000
        /*0618*/ 	.short	0x010a
        /*061a*/ 	.byte	0xff
	.zero		1


	//   ....[82]....
        /*061c*/ 	.word	0x00006b10
        /*0620*/ 	.word	0x00000003
        /*0624*/ 	.word	0x00000080
        /*0628*/ 	.short	0x010a
        /*062a*/ 	.byte	0xff
	.zero		1


	//   ....[83]....
        /*062c*/ 	.word	0x00006c90
        /*0630*/ 	.word	0x00000000
        /*0634*/ 	.word	0x00000000
        /*0638*/ 	.short	0x0101
        /*063a*/ 	.byte	0xff
	.zero		1


	//   ....[84]....
        /*063c*/ 	.word	0x00007860
        /*0640*/ 	.word	0x00000000
        /*0644*/ 	.word	0x00000040
        /*0648*/ 	.short	0x010a
        /*064a*/ 	.byte	0xff
	.zero		1


	//   ....[85]....
        /*064c*/ 	.word	0x000078d0
        /*0650*/ 	.word	0x0000005a
        /*0654*/ 	.word	0x000000a0
        /*0658*/ 	.short	0x010a
        /*065a*/ 	.byte	0xff
	.zero		1


	//   ....[86]....
        /*065c*/ 	.word	0x000079c0
        /*0660*/ 	.word	0x00000000
        /*0664*/ 	.word	0x00000040
        /*0668*/ 	.short	0x010a
        /*066a*/ 	.byte	0xff
	.zero		1


	//   ....[87]....
        /*066c*/ 	.word	0x00007af0
        /*0670*/ 	.word	0x0000005a
        /*0674*/ 	.word	0x000000a0
        /*0678*/ 	.short	0x010a
        /*067a*/ 	.byte	0xff
	.zero		1


	//   ....[88]....
        /*067c*/ 	.word	0x00008620
        /*0680*/ 	.word	0x00000000
        /*0684*/ 	.word	0x00000000
        /*0688*/ 	.short	0x0101
        /*068a*/ 	.byte	0xff
	.zero		1


	//   ....[89]....
        /*068c*/ 	.word	0x00008640
        /*0690*/ 	.word	0x00000002
        /*0694*/ 	.word	0x00000040
        /*0698*/ 	.short	0x010a
        /*069a*/ 	.byte	0xff
	.zero		1


	//   ....[90]....
        /*069c*/ 	.word	0x00008710
        /*06a0*/ 	.word	0x00000002
        /*06a4*/ 	.word	0x00000040
        /*06a8*/ 	.short	0x010a
        /*06aa*/ 	.byte	0xff
	.zero		1


	//   ....[91]....
        /*06ac*/ 	.word	0x00008b90
        /*06b0*/ 	.word	0x0000005a
        /*06b4*/ 	.word	0x00000000
        /*06b8*/ 	.short	0x0101
        /*06ba*/ 	.byte	0xff
	.zero		1


	//   ....[92]....
        /*06bc*/ 	.word	0x000093c0
        /*06c0*/ 	.word	0x00000002
        /*06c4*/ 	.word	0x00000000
        /*06c8*/ 	.short	0x0101
        /*06ca*/ 	.byte	0xff
	.zero		1


	//   ....[93]....
        /*06cc*/ 	.word	0x00009680
        /*06d0*/ 	.word	0x000000ff
        /*06d4*/ 	.word	0x00000000
        /*06d8*/ 	.short	0x0101
        /*06da*/ 	.byte	0x04
	.zero		1


	//   ....[94]....
        /*06dc*/ 	.word	0x000096a0
        /*06e0*/ 	.word	0x00000003
        /*06e4*/ 	.word	0x000000d0
        /*06e8*/ 	.short	0x010a
        /*06ea*/ 	.byte	0xff
	.zero		1


	//   ....[95]....
        /*06ec*/ 	.word	0x00009700
        /*06f0*/ 	.word	0x00000000
        /*06f4*/ 	.word	0x00000020
        /*06f8*/ 	.short	0x010a
        /*06fa*/ 	.byte	0xff
	.zero		1


	//   ....[96]....
        /*06fc*/ 	.word	0x00009760
        /*0700*/ 	.word	0x00000000
        /*0704*/ 	.word	0x00000020
        /*0708*/ 	.short	0x010a
        /*070a*/ 	.byte	0xff
	.zero		1


	//   ....[97]....
        /*070c*/ 	.word	0x000097b0
        /*0710*/ 	.word	0x00000003
        /*0714*/ 	.word	0x00000080
        /*0718*/ 	.short	0x010a
        /*071a*/ 	.byte	0xff
	.zero		1


	//   ....[98]....
        /*071c*/ 	.word	0x00009810
        /*0720*/ 	.word	0x00000000
        /*0724*/ 	.word	0x00000000
        /*0728*/ 	.short	0x010a
        /*072a*/ 	.byte	0xff
	.zero		1


	//   ....[99]....
        /*072c*/ 	.word	0x00009870
        /*0730*/ 	.word	0x00000000
        /*0734*/ 	.word	0x00000000
        /*0738*/ 	.short	0x010a
        /*073a*/ 	.byte	0xff
	.zero		1


	//   ....[100]....
        /*073c*/ 	.word	0x000098d0
        /*0740*/ 	.word	0x00000000
        /*0744*/ 	.word	0x00000000
        /*0748*/ 	.short	0x010a
        /*074a*/ 	.byte	0xff
	.zero		1


	//   ....[101]....
        /*074c*/ 	.word	0x00009920
        /*0750*/ 	.word	0x00000000
        /*0754*/ 	.word	0x000000c0
        /*0758*/ 	.short	0x010a
        /*075a*/ 	.byte	0xff
	.zero		1


	//   ....[102]....
        /*075c*/ 	.word	0x00009980
        /*0760*/ 	.word	0x00000000
        /*0764*/ 	.word	0x00000090
        /*0768*/ 	.short	0x010a
        /*076a*/ 	.byte	0xff
	.zero		1


	//   ....[103]....
        /*076c*/ 	.word	0x000099d0
        /*0770*/ 	.word	0x00000000
        /*0774*/ 	.word	0x00000080
        /*0778*/ 	.short	0x010a
        /*077a*/ 	.byte	0xff
	.zero		1


	//   ....[104]....
        /*077c*/ 	.word	0x00009a30
        /*0780*/ 	.word	0x00000000
        /*0784*/ 	.word	0x00000090
        /*0788*/ 	.short	0x010a
        /*078a*/ 	.byte	0xff
	.zero		1


	//   ....[105]....
        /*078c*/ 	.word	0x00009a90
        /*0790*/ 	.word	0x00000007
        /*0794*/ 	.word	0x00000008
        /*0798*/ 	.short	0x010a
        /*079a*/ 	.byte	0xff
	.zero		1


	//   ....[106]....
        /*079c*/ 	.word	0x00009b80
        /*07a0*/ 	.word	0x00000005
        /*07a4*/ 	.word	0x00000008
        /*07a8*/ 	.short	0x010a
        /*07aa*/ 	.byte	0xff
	.zero		1


	//   ....[107]....
        /*07ac*/ 	.word	0x00009bd0
        /*07b0*/ 	.word	0x00000008
        /*07b4*/ 	.word	0x00000080
        /*07b8*/ 	.short	0x010a
        /*07ba*/ 	.byte	0xff
	.zero		1


	//   ....[108]....
        /*07bc*/ 	.word	0x00009c30
        /*07c0*/ 	.word	0x00000003
        /*07c4*/ 	.word	0x000000b0
        /*07c8*/ 	.short	0x010a
        /*07ca*/ 	.byte	0xff
	.zero		1


	//   ....[109]....
        /*07cc*/ 	.word	0x00009c90
        /*07d0*/ 	.word	0x00000003
        /*07d4*/ 	.word	0x00000000
        /*07d8*/ 	.short	0x010a
        /*07da*/ 	.byte	0xff
	.zero		1


	//   ....[110]....
        /*07dc*/ 	.word	0x00009cf0
        /*07e0*/ 	.word	0x00000002
        /*07e4*/ 	.word	0x00000000
        /*07e8*/ 	.short	0x010a
        /*07ea*/ 	.byte	0xff
	.zero		1


	//   ....[111]....
        /*07ec*/ 	.word	0x00009d50
        /*07f0*/ 	.word	0x00000002
        /*07f4*/ 	.word	0x000000e0
        /*07f8*/ 	.short	0x010a
        /*07fa*/ 	.byte	0xff
	.zero		1


	//   ....[112]....
        /*07fc*/ 	.word	0x00009da0
        /*0800*/ 	.word	0x0000000c
        /*0804*/ 	.word	0x00000080
        /*0808*/ 	.short	0x010a
        /*080a*/ 	.byte	0xff
	.zero		1


	//   ....[113]....
        /*080c*/ 	.word	0x00009e00
        /*0810*/ 	.word	0x00000000
        /*0814*/ 	.word	0x00000078
        /*0818*/ 	.short	0x010a
        /*081a*/ 	.byte	0xff
	.zero		1


	//   ....[114]....
        /*081c*/ 	.word	0x00009e60
        /*0820*/ 	.word	0x00000000
        /*0824*/ 	.word	0x00000058
        /*0828*/ 	.short	0x010a
        /*082a*/ 	.byte	0xff
	.zero		1


	//   ....[115]....
        /*082c*/ 	.word	0x00009ec0
        /*0830*/ 	.word	0x00000009
        /*0834*/ 	.word	0x00000058
        /*0838*/ 	.short	0x010a
        /*083a*/ 	.byte	0xff
	.zero		1


	//   ....[116]....
        /*083c*/ 	.word	0x00009f20
        /*0840*/ 	.word	0x00000000
        /*0844*/ 	.word	0x00000000
        /*0848*/ 	.short	0x010a
        /*084a*/ 	.byte	0xff
	.zero		1


	//   ....[117]....
        /*084c*/ 	.word	0x00009f80
        /*0850*/ 	.word	0x00000000
        /*0854*/ 	.word	0x00000000
        /*0858*/ 	.short	0x010a
        /*085a*/ 	.byte	0xff
	.zero		1


	//   ....[118]....
        /*085c*/ 	.word	0x00009fd0
        /*0860*/ 	.word	0x00000003
        /*0864*/ 	.word	0x00000080
        /*0868*/ 	.short	0x010a
        /*086a*/ 	.byte	0xff
	.zero		1


	//   ....[119]....
        /*086c*/ 	.word	0x0000a020
        /*0870*/ 	.word	0x00000000
        /*0874*/ 	.word	0x00000040
        /*0878*/ 	.short	0x010a
        /*087a*/ 	.byte	0xff
	.zero		1


	//   ....[120]....
        /*087c*/ 	.word	0x0000a070
        /*0880*/ 	.word	0x0000005a
        /*0884*/ 	.word	0x000000a0
        /*0888*/ 	.short	0x010a
        /*088a*/ 	.byte	0xff
	.zero		1


	//   ....[121]....
        /*088c*/ 	.word	0x0000a0c0
        /*0890*/ 	.word	0x00000002
        /*0894*/ 	.word	0x00000040
        /*0898*/ 	.short	0x010a
        /*089a*/ 	.byte	0xff
	.zero		1


	//----- nvinfo : EIATTR_NUM_MBARRIERS
	.align		4
.L_47:
        /*089c*/ 	.byte	0x03, 0x38
        /*089e*/ 	.short	0x001d


	//----- nvinfo : EIATTR_EXIT_INSTR_OFFSETS
	.align		4
        /*08a0*/ 	.byte	0x04, 0x1c
        /*08a2*/ 	.short	(.L_49 - .L_48)


	//   ....[0]....
.L_48:
        /*08a4*/ 	.word	0x00003210


	//   ....[1]....
        /*08a8*/ 	.word	0x00003730


	//   ....[2]....
        /*08ac*/ 	.word	0x00003790


	//   ....[3]....
        /*08b0*/ 	.word	0x000057e0


	//   ....[4]....
        /*08b4*/ 	.word	0x000067e0


	//   ....[5]....
        /*08b8*/ 	.word	0x00006820


	//   ....[6]....
        /*08bc*/ 	.word	0x00009560


	//   ....[7]....
        /*08c0*/ 	.word	0x000095e0


	//   ....[8]....
        /*08c4*/ 	.word	0x00009610


	//   ....[9]....
        /*08c8*/ 	.word	0x00009690


	//----- nvinfo : EIATTR_MAX_THREADS
	.align		4
.L_49:
        /*08cc*/ 	.byte	0x04, 0x05
        /*08ce*/ 	.short	(.L_51 - .L_50)
.L_50:
        /*08d0*/ 	.word	0x00000100
        /*08d4*/ 	.word	0x00000001
        /*08d8*/ 	.word	0x00000001


	//----- nvinfo : EIATTR_CRS_STACK_SIZE
	.align		4
.L_51:
        /*08dc*/ 	.byte	0x04, 0x1e
        /*08de*/ 	.short	(.L_53 - .L_52)
.L_52:
        /*08e0*/ 	.word	0x00000000


	//----- nvinfo : EIATTR_CBANK_PARAM_SIZE
	.align		4
.L_53:
        /*08e4*/ 	.byte	0x03, 0x19
        /*08e6*/ 	.short	0x0c00


	//----- nvinfo : EIATTR_PARAM_CBANK
	.align		4
        /*08e8*/ 	.byte	0x04, 0x0a
        /*08ea*/ 	.short	(.L_55 - .L_54)
	.align		4
.L_54:
        /*08ec*/ 	.word	index@(.nv.constant0._ZN7cutlass13device_kernelINS_4gemm6kernel13GemmUniversalIN4cute5tupleIJiiiiEEENS1_10collective13CollectiveMmaINS1_46MainloopSm100TmaUmmaWarpSpecializedBlockScaledILi4ELi2ELi2ENS5_IJNS4_1CILi2EEESB_NSA_ILi1EEEEEEEENS5_IJNSA_ILi256EEENSA_ILi64EEESF_EEENS5_IJNS_12float_e5m2_tENS_13float_ue8m0_tEEEENS5_IJNS5_IJlSC_lEEENS4_6LayoutINS5_IJNS5_IJNS5_IJNSA_ILi32EEENSA_ILi4EEEEEEiEEESQ_NS5_IJSC_iEEEEEENS5_IJNS5_IJNS5_IJNSA_ILi16EEESO_EEEiEEENS5_IJNS5_IJNSA_ILi0EEESC_EEENSA_ILi512EEEEEENS5_IJSW_iEEEEEEEEEEESK_S13_NS4_8TiledMMAINS4_8MMA_AtomIJNS4_27SM100_MMA_MXF8F6F4_2x1SM_SSISI_SI_fSJ_Li256ELi64ELNS4_4UMMA5MajorE0ELS18_0ELNS17_7ScaleInE0ELS19_0EEEEEENSM_INS5_IJSC_SC_SC_EEENS5_IJSW_SW_SW_EEEEENS5_IJNS4_10UnderscoreES1F_S1F_EEEEENS5_IJNS4_28SM100_TMA_2SM_LOAD_MULTICASTES1I_EEENS5_IJNS4_14ComposedLayoutINS4_7SwizzleILi3ELi4ELi3EEENS4_18smem_ptr_flag_bitsILi8EEENSM_INS5_IJNSA_ILi8EEENSA_ILi128EEEEEENS5_IJS1Q_SC_EEEEEEENSM_INS5_IJNS5_IJNS5_IJSP_SC_EEENS5_IJSN_SC_EEEEEESC_NS5_IJSO_SB_EEEEEENS5_IJNS5_IJNS5_IJSU_SY_EEESX_EEESW_NS5_IJSC_SY_EEEEEEEEEEEvNS4_8identityENS5_IJNS4_18SM100_TMA_2SM_LOADES1I_EEES25_vS26_EENS_8epilogue10collective18CollectiveEpilogueINS2A_23Sm100TmaWarpSpecializedILi3ELi2ELi32ELb1ELb0EEEJNS5_IJS1Q_SG_SF_EEENS5_IJNSM_IS1Q_SC_EENSM_ISN_SC_EEEEENS_10bfloat16_tESL_S2J_SL_NS2A_6fusion15FusionCallbacksIS2E_NS2K_17LinearCombinationIS2J_fS2J_fLNS_15FloatRoundStyleE2EEES2F_S2I_JEEENS4_5SM1004TMEM4LOAD26SM100_TMEM_LOAD_32dp32b32xENS4_13SM90_TMA_LOADENS1K_INS1L_ILi2ELi4ELi3EEENS1N_ILi16EEENSM_INS5_IJS1P_SN_EEES1W_EEEENS4_39AutoVectorizingCopyWithAssumedAlignmentILi128EEENS4_14SM90_TMA_STOREES2Z_S31_S31_EEEvvEEEEvNT_6ParamsE)
        /*08f0*/ 	.short	0x0380
        /*08f2*/ 	.short	0x0c00


	//----- nvinfo : EIATTR_SW_WAR
	.align		4
.L_55:
        /*08f4*/ 	.byte	0x04, 0x36
        /*08f6*/ 	.short	(.L_57 - .L_56)
.L_56:
        /*08f8*/ 	.word	0x00000008
.L_57:


//--------------------- .nv.callgraph             --------------------------
	.section	.nv.callgraph,"",@"SHT_CUDA_CALLGRAPH"
	.align	4
	.sectionentsize	8
	.align		4
        /*0000*/ 	.word	0x00000000
	.align		4
        /*0004*/ 	.word	0xffffffff
	.align		4
        /*0008*/ 	.word	index@(_ZN7cutlass13device_kernelINS_4gemm6kernel13GemmUniversalIN4cute5tupleIJiiiiEEENS1_10collective13CollectiveMmaINS1_46MainloopSm100TmaUmmaWarpSpecializedBlockScaledILi4ELi2ELi2ENS5_IJNS4_1CILi2EEESB_NSA_ILi1EEEEEEEENS5_IJNSA_ILi256EEENSA_ILi64EEESF_EEENS5_IJNS_12float_e5m2_tENS_13float_ue8m0_tEEEENS5_IJNS5_IJlSC_lEEENS4_6LayoutINS5_IJNS5_IJNS5_IJNSA_ILi32EEENSA_ILi4EEEEEEiEEESQ_NS5_IJSC_iEEEEEENS5_IJNS5_IJNS5_IJNSA_ILi16EEESO_EEEiEEENS5_IJNS5_IJNSA_ILi0EEESC_EEENSA_ILi512EEEEEENS5_IJSW_iEEEEEEEEEEESK_S13_NS4_8TiledMMAINS4_8MMA_AtomIJNS4_27SM100_MMA_MXF8F6F4_2x1SM_SSISI_SI_fSJ_Li256ELi64ELNS4_4UMMA5MajorE0ELS18_0ELNS17_7ScaleInE0ELS19_0EEEEEENSM_INS5_IJSC_SC_SC_EEENS5_IJSW_SW_SW_EEEEENS5_IJNS4_10UnderscoreES1F_S1F_EEEEENS5_IJNS4_28SM100_TMA_2SM_LOAD_MULTICASTES1I_EEENS5_IJNS4_14ComposedLayoutINS4_7SwizzleILi3ELi4ELi3EEENS4_18smem_ptr_flag_bitsILi8EEENSM_INS5_IJNSA_ILi8EEENSA_ILi128EEEEEENS5_IJS1Q_SC_EEEEEEENSM_INS5_IJNS5_IJNS5_IJSP_SC_EEENS5_IJSN_SC_EEEEEESC_NS5_IJSO_SB_EEEEEENS5_IJNS5_IJNS5_IJSU_SY_EEESX_EEESW_NS5_IJSC_SY_EEEEEEEEEEEvNS4_8identityENS5_IJNS4_18SM100_TMA_2SM_LOADES1I_EEES25_vS26_EENS_8epilogue10collective18CollectiveEpilogueINS2A_23Sm100TmaWarpSpecializedILi3ELi2ELi32ELb1ELb0EEEJNS5_IJS1Q_SG_SF_EEENS5_IJNSM_IS1Q_SC_EENSM_ISN_SC_EEEEENS_10bfloat16_tESL_S2J_SL_NS2A_6fusion15FusionCallbacksIS2E_NS2K_17LinearCombinationIS2J_fS2J_fLNS_15FloatRoundStyleE2EEES2F_S2I_JEEENS4_5SM1004TMEM4LOAD26SM100_TMEM_LOAD_32dp32b32xENS4_13SM90_TMA_LOADENS1K_INS1L_ILi2ELi4ELi3EEENS1N_ILi16EEENSM_INS5_IJS1P_SN_EEES1W_EEEENS4_39AutoVectorizingCopyWithAssumedAlignmentILi128EEENS4_14SM90_TMA_STOREES2Z_S31_S31_EEEvvEEEEvNT_6ParamsE)
	.align		4
        /*000c*/ 	.word	index@(__assertfail)
	.align		4
        /*0010*/ 	.word	0x00000000
	.align		4
        /*0014*/ 	.word	0xfffffffe
	.align		4
        /*0018*/ 	.word	0x00000000
	.align		4
        /*001c*/ 	.word	0xfffffffd
	.align		4
        /*0020*/ 	.word	0x00000000
	.align		4
        /*0024*/ 	.word	0xfffffffc


//--------------------- .nv.constant4             --------------------------
	.section	.nv.constant4,"a",@progbits
	.align	8
	.align		8
.nv.constant4:
        /*0000*/ 	.dword	__assertfail
	.align		8
        /*0008*/ 	.dword	__unnamed_1
	.align		8
        /*0010*/ 	.dword	__unnamed_2
	.align		8
        /*0018*/ 	.dword	_ZN40_INTERNAL_faae1356_4_k_cu_a02bfe58_395424cuda3std3__45__cpo5beginE
	.align		8
        /*0020*/ 	.dword	_ZN40_INTERNAL_faae1356_4_k_cu_a02bfe58_395424cuda3std3__45__cpo3endE
	.align		8
        /*0028*/ 	.dword	_ZN40_INTERNAL_faae1356_4_k_cu_a02bfe58_395424cuda3std3__45__cpo6cbeginE
	.align		8
        /*0030*/ 	.dword	_ZN40_INTERNAL_faae1356_4_k_cu_a02bfe58_395424cuda3std3__45__cpo4cendE
	.align		8
        /*0038*/ 	.dword	_ZN40_INTERNAL_faae1356_4_k_cu_a02bfe58_395424cuda3std3__442_GLOBAL__N__faae1356_4_k_cu_a02bfe58_395426ignoreE
	.align		8
        /*0040*/ 	.dword	_ZN40_INTERNAL_faae1356_4_k_cu_a02bfe58_395424cuda3std3__419piecewise_constructE
	.align		8
        /*0048*/ 	.dword	_ZN40_INTERNAL_faae1356_4_k_cu_a02bfe58_395424cuda3std3__48in_placeE
	.align		8
        /*0050*/ 	.dword	_ZN40_INTERNAL_faae1356_4_k_cu_a02bfe58_395424cuda3std6ranges3__45__cpo4swapE
	.align		8
        /*0058*/ 	.dword	_ZN40_INTERNAL_faae1356_4_k_cu_a02bfe58_395424cuda3std6ranges3__45__cpo9iter_moveE
	.align		8
        /*0060*/ 	.dword	_ZN40_INTERNAL_faae1356_4_k_cu_a02bfe58_395424cute7productE
	.align		8
        /*0068*/ 	.dword	_ZN40_INTERNAL_faae1356_4_k_cu_a02bfe58_395424cute1_E
	.align		8
        /*0070*/ 	.dword	$str$25
	.align		8
        /*0078*/ 	.dword	$str$26
	.align		8
        /*0080*/ 	.dword	$str$27
	.align		8
        /*0088*/ 	.dword	$str$28


//--------------------- .text._ZN7cutlass13device_kernelINS_4gemm6kernel13GemmUniversalIN4cute5tupleIJiiiiEEENS1_10collective13CollectiveMmaINS1_46MainloopSm100TmaUmmaWarpSpecializedBlockScaledILi4ELi2ELi2ENS5_IJNS4_1CILi2EEESB_NSA_ILi1EEEEEEEENS5_IJNSA_ILi256EEENSA_ILi64EEESF_EEENS5_IJNS_12float_e5m2_tENS_13float_ue8m0_tEEEENS5_IJNS5_IJlSC_lEEENS4_6LayoutINS5_IJNS5_IJNS5_IJNSA_ILi32EEENSA_ILi4EEEEEEiEEESQ_NS5_IJSC_iEEEEEENS5_IJNS5_IJNS5_IJNSA_ILi16EEESO_EEEiEEENS5_IJNS5_IJNSA_ILi0EEESC_EEENSA_ILi512EEEEEENS5_IJSW_iEEEEEEEEEEESK_S13_NS4_8TiledMMAINS4_8MMA_AtomIJNS4_27SM100_MMA_MXF8F6F4_2x1SM_SSISI_SI_fSJ_Li256ELi64ELNS4_4UMMA5MajorE0ELS18_0ELNS17_7ScaleInE0ELS19_0EEEEEENSM_INS5_IJSC_SC_SC_EEENS5_IJSW_SW_SW_EEEEENS5_IJNS4_10UnderscoreES1F_S1F_EEEEENS5_IJNS4_28SM100_TMA_2SM_LOAD_MULTICASTES1I_EEENS5_IJNS4_14ComposedLayoutINS4_7SwizzleILi3ELi4ELi3EEENS4_18smem_ptr_flag_bitsILi8EEENSM_INS5_IJNSA_ILi8EEENSA_ILi128EEEEEENS5_IJS1Q_SC_EEEEEEENSM_INS5_IJNS5_IJNS5_IJSP_SC_EEENS5_IJSN_SC_EEEEEESC_NS5_IJSO_SB_EEEEEENS5_IJNS5_IJNS5_IJSU_SY_EEESX_EEESW_NS5_IJSC_SY_EEEEEEEEEEEvNS4_8identityENS5_IJNS4_18SM100_TMA_2SM_LOADES1I_EEES25_vS26_EENS_8epilogue10collective18CollectiveEpilogueINS2A_23Sm100TmaWarpSpecializedILi3ELi2ELi32ELb1ELb0EEEJNS5_IJS1Q_SG_SF_EEENS5_IJNSM_IS1Q_SC_EENSM_ISN_SC_EEEEENS_10bfloat16_tESL_S2J_SL_NS2A_6fusion15FusionCallbacksIS2E_NS2K_17LinearCombinationIS2J_fS2J_fLNS_15FloatRoundStyleE2EEES2F_S2I_JEEENS4_5SM1004TMEM4LOAD26SM100_TMEM_LOAD_32dp32b32xENS4_13SM90_TMA_LOADENS1K_INS1L_ILi2ELi4ELi3EEENS1N_ILi16EEENSM_INS5_IJS1P_SN_EEES1W_EEEENS4_39AutoVectorizingCopyWithAssumedAlignmentILi128EEENS4_14SM90_TMA_STOREES2Z_S31_S31_EEEvvEEEEvNT_6ParamsE --------------------------
	.section	.text._ZN7cutlass13device_kernelINS_4gemm6kernel13GemmUniversalIN4cute5tupleIJiiiiEEENS1_10collective13CollectiveMmaINS1_46MainloopSm100TmaUmmaWarpSpecializedBlockScaledILi4ELi2ELi2ENS5_IJNS4_1CILi2EEESB_NSA_ILi1EEEEEEEENS5_IJNSA_ILi256EEENSA_ILi64EEESF_EEENS5_IJNS_12float_e5m2_tENS_13float_ue8m0_tEEEENS5_IJNS5_IJlSC_lEEENS4_6LayoutINS5_IJNS5_IJNS5_IJNSA_ILi32EEENSA_ILi4EEEEEEiEEESQ_NS5_IJSC_iEEEEEENS5_IJNS5_IJNS5_IJNSA_ILi16EEESO_EEEiEEENS5_IJNS5_IJNSA_ILi0EEESC_EEENSA_ILi512EEEEEENS5_IJSW_iEEEEEEEEEEESK_S13_NS4_8TiledMMAINS4_8MMA_AtomIJNS4_27SM100_MMA_MXF8F6F4_2x1SM_SSISI_SI_fSJ_Li256ELi64ELNS4_4UMMA5MajorE0ELS18_0ELNS17_7ScaleInE0ELS19_0EEEEEENSM_INS5_IJSC_SC_SC_EEENS5_IJSW_SW_SW_EEEEENS5_IJNS4_10UnderscoreES1F_S1F_EEEEENS5_IJNS4_28SM100_TMA_2SM_LOAD_MULTICASTES1I_EEENS5_IJNS4_14ComposedLayoutINS4_7SwizzleILi3ELi4ELi3EEENS4_18smem_ptr_flag_bitsILi8EEENSM_INS5_IJNSA_ILi8EEENSA_ILi128EEEEEENS5_IJS1Q_SC_EEEEEEENSM_INS5_IJNS5_IJNS5_IJSP_SC_EEENS5_IJSN_SC_EEEEEESC_NS5_IJSO_SB_EEEEEENS5_IJNS5_IJNS5_IJSU_SY_EEESX_EEESW_NS5_IJSC_SY_EEEEEEEEEEEvNS4_8identityENS5_IJNS4_18SM100_TMA_2SM_LOADES1I_EEES25_vS26_EENS_8epilogue10collective18CollectiveEpilogueINS2A_23Sm100TmaWarpSpecializedILi3ELi2ELi32ELb1ELb0EEEJNS5_IJS1Q_SG_SF_EEENS5_IJNSM_IS1Q_SC_EENSM_ISN_SC_EEEEENS_10bfloat16_tESL_S2J_SL_NS2A_6fusion15FusionCallbacksIS2E_NS2K_17LinearCombinationIS2J_fS2J_fLNS_15FloatRoundStyleE2EEES2F_S2I_JEEENS4_5SM1004TMEM4LOAD26SM100_TMEM_LOAD_32dp32b32xENS4_13SM90_TMA_LOADENS1K_INS1L_ILi2ELi4ELi3EEENS1N_ILi16EEENSM_INS5_IJS1P_SN_EEES1W_EEEENS4_39AutoVectorizingCopyWithAssumedAlignmentILi128EEENS4_14SM90_TMA_STOREES2Z_S31_S31_EEEvvEEEEvNT_6ParamsE,"ax",@progbits
	.align	128
.text._ZN7cutlass13device_kernelINS_4gemm6kernel13GemmUniversalIN4cute5tupleIJiiiiEEENS1_10collective13CollectiveMmaINS1_46MainloopSm100TmaUmmaWarpSpecializedBlockScaledILi4ELi2ELi2ENS5_IJNS4_1CILi2EEESB_NSA_ILi1EEEEEEEENS5_IJNSA_ILi256EEENSA_ILi64EEESF_EEENS5_IJNS_12float_e5m2_tENS_13float_ue8m0_tEEEENS5_IJNS5_IJlSC_lEEENS4_6LayoutINS5_IJNS5_IJNS5_IJNSA_ILi32EEENSA_ILi4EEEEEEiEEESQ_NS5_IJSC_iEEEEEENS5_IJNS5_IJNS5_IJNSA_ILi16EEESO_EEEiEEENS5_IJNS5_IJNSA_ILi0EEESC_EEENSA_ILi512EEEEEENS5_IJSW_iEEEEEEEEEEESK_S13_NS4_8TiledMMAINS4_8MMA_AtomIJNS4_27SM100_MMA_MXF8F6F4_2x1SM_SSISI_SI_fSJ_Li256ELi64ELNS4_4UMMA5MajorE0ELS18_0ELNS17_7ScaleInE0ELS19_0EEEEEENSM_INS5_IJSC_SC_SC_EEENS5_IJSW_SW_SW_EEEEENS5_IJNS4_10UnderscoreES1F_S1F_EEEEENS5_IJNS4_28SM100_TMA_2SM_LOAD_MULTICASTES1I_EEENS5_IJNS4_14ComposedLayoutINS4_7SwizzleILi3ELi4ELi3EEENS4_18smem_ptr_flag_bitsILi8EEENSM_INS5_IJNSA_ILi8EEENSA_ILi128EEEEEENS5_IJS1Q_SC_EEEEEEENSM_INS5_IJNS5_IJNS5_IJSP_SC_EEENS5_IJSN_SC_EEEEEESC_NS5_IJSO_SB_EEEEEENS5_IJNS5_IJNS5_IJSU_SY_EEESX_EEESW_NS5_IJSC_SY_EEEEEEEEEEEvNS4_8identityENS5_IJNS4_18SM100_TMA_2SM_LOADES1I_EEES25_vS26_EENS_8epilogue10collective18CollectiveEpilogueINS2A_23Sm100TmaWarpSpecializedILi3ELi2ELi32ELb1ELb0EEEJNS5_IJS1Q_SG_SF_EEENS5_IJNSM_IS1Q_SC_EENSM_ISN_SC_EEEEENS_10bfloat16_tESL_S2J_SL_NS2A_6fusion15FusionCallbacksIS2E_NS2K_17LinearCombinationIS2J_fS2J_fLNS_15FloatRoundStyleE2EEES2F_S2I_JEEENS4_5SM1004TMEM4LOAD26SM100_TMEM_LOAD_32dp32b32xENS4_13SM90_TMA_LOADENS1K_INS1L_ILi2ELi4ELi3EEENS1N_ILi16EEENSM_INS5_IJS1P_SN_EEES1W_EEEENS4_39AutoVectorizingCopyWithAssumedAlignmentILi128EEENS4_14SM90_TMA_STOREES2Z_S31_S31_EEEvvEEEEvNT_6ParamsE:
        .type           _ZN7cutlass13device_kernelINS_4gemm6kernel13GemmUniversalIN4cute5tupleIJiiiiEEENS1_10collective13CollectiveMmaINS1_46MainloopSm100TmaUmmaWarpSpecializedBlockScaledILi4ELi2ELi2ENS5_IJNS4_1CILi2EEESB_NSA_ILi1EEEEEEEENS5_IJNSA_ILi256EEENSA_ILi64EEESF_EEENS5_IJNS_12float_e5m2_tENS_13float_ue8m0_tEEEENS5_IJNS5_IJlSC_lEEENS4_6LayoutINS5_IJNS5_IJNS5_IJNSA_ILi32EEENSA_ILi4EEEEEEiEEESQ_NS5_IJSC_iEEEEEENS5_IJNS5_IJNS5_IJNSA_ILi16EEESO_EEEiEEENS5_IJNS5_IJNSA_ILi0EEESC_EEENSA_ILi512EEEEEENS5_IJSW_iEEEEEEEEEEESK_S13_NS4_8TiledMMAINS4_8MMA_AtomIJNS4_27SM100_MMA_MXF8F6F4_2x1SM_SSISI_SI_fSJ_Li256ELi64ELNS4_4UMMA5MajorE0ELS18_0ELNS17_7ScaleInE0ELS19_0EEEEEENSM_INS5_IJSC_SC_SC_EEENS5_IJSW_SW_SW_EEEEENS5_IJNS4_10UnderscoreES1F_S1F_EEEEENS5_IJNS4_28SM100_TMA_2SM_LOAD_MULTICASTES1I_EEENS5_IJNS4_14ComposedLayoutINS4_7SwizzleILi3ELi4ELi3EEENS4_18smem_ptr_flag_bitsILi8EEENSM_INS5_IJNSA_ILi8EEENSA_ILi128EEEEEENS5_IJS1Q_SC_EEEEEEENSM_INS5_IJNS5_IJNS5_IJSP_SC_EEENS5_IJSN_SC_EEEEEESC_NS5_IJSO_SB_EEEEEENS5_IJNS5_IJNS5_IJSU_SY_EEESX_EEESW_NS5_IJSC_SY_EEEEEEEEEEEvNS4_8identityENS5_IJNS4_18SM100_TMA_2SM_LOADES1I_EEES25_vS26_EENS_8epilogue10collective18CollectiveEpilogueINS2A_23Sm100TmaWarpSpecializedILi3ELi2ELi32ELb1ELb0EEEJNS5_IJS1Q_SG_SF_EEENS5_IJNSM_IS1Q_SC_EENSM_ISN_SC_EEEEENS_10bfloat16_tESL_S2J_SL_NS2A_6fusion15FusionCallbacksIS2E_NS2K_17LinearCombinationIS2J_fS2J_fLNS_15FloatRoundStyleE2EEES2F_S2I_JEEENS4_5SM1004TMEM4LOAD26SM100_TMEM_LOAD_32dp32b32xENS4_13SM90_TMA_LOADENS1K_INS1L_ILi2ELi4ELi3EEENS1N_ILi16EEENSM_INS5_IJS1P_SN_EEES1W_EEEENS4_39AutoVectorizingCopyWithAssumedAlignmentILi128EEENS4_14SM90_TMA_STOREES2Z_S31_S31_EEEvvEEEEvNT_6ParamsE,@function
        .size           _ZN7cutlass13device_kernelINS_4gemm6kernel13GemmUniversalIN4cute5tupleIJiiiiEEENS1_10collective13CollectiveMmaINS1_46MainloopSm100TmaUmmaWarpSpecializedBlockScaledILi4ELi2ELi2ENS5_IJNS4_1CILi2EEESB_NSA_ILi1EEEEEEEENS5_IJNSA_ILi256EEENSA_ILi64EEESF_EEENS5_IJNS_12float_e5m2_tENS_13float_ue8m0_tEEEENS5_IJNS5_IJlSC_lEEENS4_6LayoutINS5_IJNS5_IJNS5_IJNSA_ILi32EEENSA_ILi4EEEEEEiEEESQ_NS5_IJSC_iEEEEEENS5_IJNS5_IJNS5_IJNSA_ILi16EEESO_EEEiEEENS5_IJNS5_IJNSA_ILi0EEESC_EEENSA_ILi512EEEEEENS5_IJSW_iEEEEEEEEEEESK_S13_NS4_8TiledMMAINS4_8MMA_AtomIJNS4_27SM100_MMA_MXF8F6F4_2x1SM_SSISI_SI_fSJ_Li256ELi64ELNS4_4UMMA5MajorE0ELS18_0ELNS17_7ScaleInE0ELS19_0EEEEEENSM_INS5_IJSC_SC_SC_EEENS5_IJSW_SW_SW_EEEEENS5_IJNS4_10UnderscoreES1F_S1F_EEEEENS5_IJNS4_28SM100_TMA_2SM_LOAD_MULTICASTES1I_EEENS5_IJNS4_14ComposedLayoutINS4_7SwizzleILi3ELi4ELi3EEENS4_18smem_ptr_flag_bitsILi8EEENSM_INS5_IJNSA_ILi8EEENSA_ILi128EEEEEENS5_IJS1Q_SC_EEEEEEENSM_INS5_IJNS5_IJNS5_IJSP_SC_EEENS5_IJSN_SC_EEEEEESC_NS5_IJSO_SB_EEEEEENS5_IJNS5_IJNS5_IJSU_SY_EEESX_EEESW_NS5_IJSC_SY_EEEEEEEEEEEvNS4_8identityENS5_IJNS4_18SM100_TMA_2SM_LOADES1I_EEES25_vS26_EENS_8epilogue10collective18CollectiveEpilogueINS2A_23Sm100TmaWarpSpecializedILi3ELi2ELi32ELb1ELb0EEEJNS5_IJS1Q_SG_SF_EEENS5_IJNSM_IS1Q_SC_EENSM_ISN_SC_EEEEENS_10bfloat16_tESL_S2J_SL_NS2A_6fusion15FusionCallbacksIS2E_NS2K_17LinearCombinationIS2J_fS2J_fLNS_15FloatRoundStyleE2EEES2F_S2I_JEEENS4_5SM1004TMEM4LOAD26SM100_TMEM_LOAD_32dp32b32xENS4_13SM90_TMA_LOADENS1K_INS1L_ILi2ELi4ELi3EEENS1N_ILi16EEENSM_INS5_IJS1P_SN_EEES1W_EEEENS4_39AutoVectorizingCopyWithAssumedAlignmentILi128EEENS4_14SM90_TMA_STOREES2Z_S31_S31_EEEvvEEEEvNT_6ParamsE,(.L_x_175 - _ZN7cutlass13device_kernelINS_4gemm6kernel13GemmUniversalIN4cute5tupleIJiiiiEEENS1_10collective13CollectiveMmaINS1_46MainloopSm100TmaUmmaWarpSpecializedBlockScaledILi4ELi2ELi2ENS5_IJNS4_1CILi2EEESB_NSA_ILi1EEEEEEEENS5_IJNSA_ILi256EEENSA_ILi64EEESF_EEENS5_IJNS_12float_e5m2_tENS_13float_ue8m0_tEEEENS5_IJNS5_IJlSC_lEEENS4_6LayoutINS5_IJNS5_IJNS5_IJNSA_ILi32EEENSA_ILi4EEEEEEiEEESQ_NS5_IJSC_iEEEEEENS5_IJNS5_IJNS5_IJNSA_ILi16EEESO_EEEiEEENS5_IJNS5_IJNSA_ILi0EEESC_EEENSA_ILi512EEEEEENS5_IJSW_iEEEEEEEEEEESK_S13_NS4_8TiledMMAINS4_8MMA_AtomIJNS4_27SM100_MMA_MXF8F6F4_2x1SM_SSISI_SI_fSJ_Li256ELi64ELNS4_4UMMA5MajorE0ELS18_0ELNS17_7ScaleInE0ELS19_0EEEEEENSM_INS5_IJSC_SC_SC_EEENS5_IJSW_SW_SW_EEEEENS5_IJNS4_10UnderscoreES1F_S1F_EEEEENS5_IJNS4_28SM100_TMA_2SM_LOAD_MULTICASTES1I_EEENS5_IJNS4_14ComposedLayoutINS4_7SwizzleILi3ELi4ELi3EEENS4_18smem_ptr_flag_bitsILi8EEENSM_INS5_IJNSA_ILi8EEENSA_ILi128EEEEEENS5_IJS1Q_SC_EEEEEEENSM_INS5_IJNS5_IJNS5_IJSP_SC_EEENS5_IJSN_SC_EEEEEESC_NS5_IJSO_SB_EEEEEENS5_IJNS5_IJNS5_IJSU_SY_EEESX_EEESW_NS5_IJSC_SY_EEEEEEEEEEEvNS4_8identityENS5_IJNS4_18SM100_TMA_2SM_LOADES1I_EEES25_vS26_EENS_8epilogue10collective18CollectiveEpilogueINS2A_23Sm100TmaWarpSpecializedILi3ELi2ELi32ELb1ELb0EEEJNS5_IJS1Q_SG_SF_EEENS5_IJNSM_IS1Q_SC_EENSM_ISN_SC_EEEEENS_10bfloat16_tESL_S2J_SL_NS2A_6fusion15FusionCallbacksIS2E_NS2K_17LinearCombinationIS2J_fS2J_fLNS_15FloatRoundStyleE2EEES2F_S2I_JEEENS4_5SM1004TMEM4LOAD26SM100_TMEM_LOAD_32dp32b32xENS4_13SM90_TMA_LOADENS1K_INS1L_ILi2ELi4ELi3EEENS1N_ILi16EEENSM_INS5_IJS1P_SN_EEES1W_EEEENS4_39AutoVectorizingCopyWithAssumedAlignmentILi128EEENS4_14SM90_TMA_STOREES2Z_S31_S31_EEEvvEEEEvNT_6ParamsE)
        .other          _ZN7cutlass13device_kernelINS_4gemm6kernel13GemmUniversalIN4cute5tupleIJiiiiEEENS1_10collective13CollectiveMmaINS1_46MainloopSm100TmaUmmaWarpSpecializedBlockScaledILi4ELi2ELi2ENS5_IJNS4_1CILi2EEESB_NSA_ILi1EEEEEEEENS5_IJNSA_ILi256EEENSA_ILi64EEESF_EEENS5_IJNS_12float_e5m2_tENS_13float_ue8m0_tEEEENS5_IJNS5_IJlSC_lEEENS4_6LayoutINS5_IJNS5_IJNS5_IJNSA_ILi32EEENSA_ILi4EEEEEEiEEESQ_NS5_IJSC_iEEEEEENS5_IJNS5_IJNS5_IJNSA_ILi16EEESO_EEEiEEENS5_IJNS5_IJNSA_ILi0EEESC_EEENSA_ILi512EEEEEENS5_IJSW_iEEEEEEEEEEESK_S13_NS4_8TiledMMAINS4_8MMA_AtomIJNS4_27SM100_MMA_MXF8F6F4_2x1SM_SSISI_SI_fSJ_Li256ELi64ELNS4_4UMMA5MajorE0ELS18_0ELNS17_7ScaleInE0ELS19_0EEEEEENSM_INS5_IJSC_SC_SC_EEENS5_IJSW_SW_SW_EEEEENS5_IJNS4_10UnderscoreES1F_S1F_EEEEENS5_IJNS4_28SM100_TMA_2SM_LOAD_MULTICASTES1I_EEENS5_IJNS4_14ComposedLayoutINS4_7SwizzleILi3ELi4ELi3EEENS4_18smem_ptr_flag_bitsILi8EEENSM_INS5_IJNSA_ILi8EEENSA_ILi128EEEEEENS5_IJS1Q_SC_EEEEEEENSM_INS5_IJNS5_IJNS5_IJSP_SC_EEENS5_IJSN_SC_EEEEEESC_NS5_IJSO_SB_EEEEEENS5_IJNS5_IJNS5_IJSU_SY_EEESX_EEESW_NS5_IJSC_SY_EEEEEEEEEEEvNS4_8identityENS5_IJNS4_18SM100_TMA_2SM_LOADES1I_EEES25_vS26_EENS_8epilogue10collective18CollectiveEpilogueINS2A_23Sm100TmaWarpSpecializedILi3ELi2ELi32ELb1ELb0EEEJNS5_IJS1Q_SG_SF_EEENS5_IJNSM_IS1Q_SC_EENSM_ISN_SC_EEEEENS_10bfloat16_tESL_S2J_SL_NS2A_6fusion15FusionCallbacksIS2E_NS2K_17LinearCombinationIS2J_fS2J_fLNS_15FloatRoundStyleE2EEES2F_S2I_JEEENS4_5SM1004TMEM4LOAD26SM100_TMEM_LOAD_32dp32b32xENS4_13SM90_TMA_LOADENS1K_INS1L_ILi2ELi4ELi3EEENS1N_ILi16EEENSM_INS5_IJS1P_SN_EEES1W_EEEENS4_39AutoVectorizingCopyWithAssumedAlignmentILi128EEENS4_14SM90_TMA_STOREES2Z_S31_S31_EEEvvEEEEvNT_6ParamsE,@"STO_CUDA_ENTRY STV_DEFAULT"
_ZN7cutlass13device_kernelINS_4gemm6kernel13GemmUniversalIN4cute5tupleIJiiiiEEENS1_10collective13CollectiveMmaINS1_46MainloopSm100TmaUmmaWarpSpecializedBlockScaledILi4ELi2ELi2ENS5_IJNS4_1CILi2EEESB_NSA_ILi1EEEEEEEENS5_IJNSA_ILi256EEENSA_ILi64EEESF_EEENS5_IJNS_12float_e5m2_tENS_13float_ue8m0_tEEEENS5_IJNS5_IJlSC_lEEENS4_6LayoutINS5_IJNS5_IJNS5_IJNSA_ILi32EEENSA_ILi4EEEEEEiEEESQ_NS5_IJSC_iEEEEEENS5_IJNS5_IJNS5_IJNSA_ILi16EEESO_EEEiEEENS5_IJNS5_IJNSA_ILi0EEESC_EEENSA_ILi512EEEEEENS5_IJSW_iEEEEEEEEEEESK_S13_NS4_8TiledMMAINS4_8MMA_AtomIJNS4_27SM100_MMA_MXF8F6F4_2x1SM_SSISI_SI_fSJ_Li256ELi64ELNS4_4UMMA5MajorE0ELS18_0ELNS17_7ScaleInE0ELS19_0EEEEEENSM_INS5_IJSC_SC_SC_EEENS5_IJSW_SW_SW_EEEEENS5_IJNS4_10UnderscoreES1F_S1F_EEEEENS5_IJNS4_28SM100_TMA_2SM_LOAD_MULTICASTES1I_EEENS5_IJNS4_14ComposedLayoutINS4_7SwizzleILi3ELi4ELi3EEENS4_18smem_ptr_flag_bitsILi8EEENSM_INS5_IJNSA_ILi8EEENSA_ILi128EEEEEENS5_IJS1Q_SC_EEEEEEENSM_INS5_IJNS5_IJNS5_IJSP_SC_EEENS5_IJSN_SC_EEEEEESC_NS5_IJSO_SB_EEEEEENS5_IJNS5_IJNS5_IJSU_SY_EEESX_EEESW_NS5_IJSC_SY_EEEEEEEEEEEvNS4_8identityENS5_IJNS4_18SM100_TMA_2SM_LOADES1I_EEES25_vS26_EENS_8epilogue10collective18CollectiveEpilogueINS2A_23Sm100TmaWarpSpecializedILi3ELi2ELi32ELb1ELb0EEEJNS5_IJS1Q_SG_SF_EEENS5_IJNSM_IS1Q_SC_EENSM_ISN_SC_EEEEENS_10bfloat16_tESL_S2J_SL_NS2A_6fusion15FusionCallbacksIS2E_NS2K_17LinearCombinationIS2J_fS2J_fLNS_15FloatRoundStyleE2EEES2F_S2I_JEEENS4_5SM1004TMEM4LOAD26SM100_TMEM_LOAD_32dp32b32xENS4_13SM90_TMA_LOADENS1K_INS1L_ILi2ELi4ELi3EEENS1N_ILi16EEENSM_INS5_IJS1P_SN_EEES1W_EEEENS4_39AutoVectorizingCopyWithAssumedAlignmentILi128EEENS4_14SM90_TMA_STOREES2Z_S31_S31_EEEvvEEEEvNT_6ParamsE:
[----:B------:R-:W1:Y:S01]  /*0000*/  LDC R1, c[0x0][0x37c] ;  /* 0x0000df00ff017b82 */ /* 0x000e620000000800 */
[----:B------:R-:W2:Y:S01]  /*0010*/  S2R R93, SR_TID.X ;  /* 0x00000000005d7919 */ /* 0x000ea20000002100 */
[----:B------:R-:W3:Y:S06]  /*0020*/  LDCU.64 UR12, c[0x0][0xc90] ;  /* 0x00019200ff0c77ac */ /* 0x000eec0008000a00 */
[----:B------:R-:W4:Y:S01]  /*0030*/  S2UR UR4, SR_CgaCtaId ;  /* 0x00000000000479c3 */ /* 0x000f220000008800 */
[----:B------:R-:W-:Y:S02]  /*0040*/  PRMT R84, RZ, 0x7610, R84 ;  /* 0x00007610ff547816 */ /* 0x000fe40000000054 */
[----:B------:R-:W-:Y:S01]  /*0050*/  ELECT P1, URZ, PT ;  /* 0x0000000000ff782f */ /* 0x000fe20003820000 */
[----:B---3--:R-:W-:-:S04]  /*0060*/  UISETP.NE.U32.AND UP0, UPT, UR12, URZ, UPT ;  /* 0x000000ff0c00728c */ /* 0x008fc8000bf05070 */
[----:B------:R-:W-:Y:S01]  /*0070*/  UISETP.NE.AND.EX UP0, UPT, UR13, URZ, UPT, UP0 ;  /* 0x000000ff0d00728c */ /* 0x000fe2000bf05300 */
[----:B----4-:R-:W-:Y:S01]  /*0080*/  IMAD.U32 R88, RZ, RZ, UR4 ;  /* 0x00000004ff587e24 */ /* 0x010fe2000f8e00ff */
[----:B------:R-:W-:Y:S02]  /*0090*/  ULOP3.LUT UR5, UR4, 0x1, URZ, 0xc0, !UPT ;  /* 0x0000000104057892 */ /* 0x000fe4000f8ec0ff */
[----:B------:R-:W-:Y:S01]  /*00a0*/  ULOP3.LUT UR4, UR4, 0x1, URZ, 0x3c, !UPT ;  /* 0x0000000104047892 */ /* 0x000fe2000f8e3cff */
[----:B--2---:R-:W-:-:S03]  /*00b0*/  SHF.R.U32.HI R85, RZ, 0x5, R93 ;  /* 0x00000005ff557819 */ /* 0x004fc6000001165d */
[----:B------:R-:W-:Y:S02]  /*00c0*/  IMAD.U32 R2, RZ, RZ, UR5 ;  /* 0x00000005ff027e24 */ /* 0x000fe4000f8e00ff */
[----:B------:R-:W2:Y:S02]  /*00d0*/  SHFL.IDX PT, R0, R85, RZ, 0x1f ;  /* 0x00001fff55007589 */ /* 0x000ea400000e0000 */
[----:B--2---:R-:W-:Y:S01]  /*00e0*/  R2UR UR22, R0 ;  /* 0x00000000001672ca */ /* 0x004fe200000e0000 */
[----:B------:R-:W-:Y:S01]  /*00f0*/  IMAD.U32 R0, RZ, RZ, UR4 ;  /* 0x00000004ff007e24 */ /* 0x000fe2000f8e00ff */
[----:B-1----:R-:W-:-:S13]  /*0100*/  BRA.U UP0, `(.L_x_0) ;  /* 0x0000000100307547 */ /* 0x002fda000b800000 */
[----:B------:R-:W1:Y:S02]  /*0110*/  LDCU.64 UR4, c[0x0][0xc88] ;  /* 0x00019100ff0477ac */ /* 0x000e640008000a00 */
[----:B-1----:R-:W-:-:S04]  /*0120*/  UISETP.NE.U32.AND UP0, UPT, UR4, URZ, UPT ;  /* 0x000000ff0400728c */ /* 0x002fc8000bf05070 */
[----:B------:R-:W-:-:S09]  /*0130*/  UISETP.NE.AND.EX UP0, UPT, UR5, URZ, UPT, UP0 ;  /* 0x000000ff0500728c */ /* 0x000fd2000bf05300 */
[----:B------:R-:W-:Y:S05]  /*0140*/  BRA.U !UP0, `(.L_x_1) ;  /* 0x0000000108147547 */ /* 0x000fea000b800000 */
[----:B------:R-:W1:Y:S01]  /*0150*/  LDC.64 R4, c[0x0][0xc88] ;  /* 0x00032200ff047b82 */ /* 0x000e620000000a00 */
[----:B------:R-:W1:Y:S02]  /*0160*/  LDCU.64 UR4, c[0x0][0x358] ;  /* 0x00006b00ff0477ac */ /* 0x000e640008000a00 */
[----:B-1----:R1:W5:Y:S01]  /*0170*/  LDG.E R41, desc[UR4][R4.64] ;  /* 0x0000000404297981 */ /* 0x002362000c1e1900 */
[----:B------:R-:W-:Y:S01]  /*0180*/  HFMA2 R84, -RZ, RZ, 0, 5.9604644775390625e-08 ;  /* 0x00000001ff547431 */ /* 0x000fe200000001ff */
[----:B------:R-:W-:Y:S05]  /*0190*/  BRA `(.L_x_0) ;  /* 0x00000000000c7947 */ /* 0x000fea0003800000 */
.L_x_1:
[----:B------:R-:W1:Y:S01]  /*01a0*/  LDCU UR4, c[0x0][0xc80] ;  /* 0x00019000ff0477ac */ /* 0x000e620008000800 */
[----:B------:R-:W-:Y:S01]  /*01b0*/  HFMA2 R84, -RZ, RZ, 0, 5.9604644775390625e-08 ;  /* 0x00000001ff547431 */ /* 0x000fe200000001ff */
[----:B-1----:R-:W-:-:S07]  /*01c0*/  MOV R41, UR4 ;  /* 0x0000000400297c02 */ /* 0x002fce0008000f00 */
.L_x_0:
[----:B------:R-:W2:Y:S02]  /*01d0*/  LDCU.64 UR4, c[0x0][0xcb0] ;  /* 0x00019600ff0477ac */ /* 0x000ea40008000a00 */
[----:B--2---:R-:W-:-:S04]  /*01e0*/  UISETP.NE.U32.AND UP0, UPT, UR4, URZ, UPT ;  /* 0x000000ff0400728c */ /* 0x004fc8000bf05070 */
[----:B------:R-:W-:-:S09]  /*01f0*/  UISETP.NE.AND.EX UP0, UPT, UR5, URZ, UPT, UP0 ;  /* 0x000000ff0500728c */ /* 0x000fd2000bf05300 */
[----:B------:R-:W-:Y:S05]  /*0200*/  BRA.U UP0, `(.L_x_2) ;  /* 0x0000000100287547 */ /* 0x000fea000b800000 */
[----:B------:R-:W2:Y:S02]  /*0210*/  LDCU.64 UR4, c[0x0][0xca8] ;  /* 0x00019500ff0477ac */ /* 0x000ea40008000a00 */
[----:B--2---:R-:W-:-:S04]  /*0220*/  UISETP.NE.U32.AND UP0, UPT, UR4, URZ, UPT ;  /* 0x000000ff0400728c */ /* 0x004fc8000bf05070 */
[----:B------:R-:W-:-:S09]  /*0230*/  UISETP.NE.AND.EX UP0, UPT, UR5, URZ, UPT, UP0 ;  /* 0x000000ff0500728c */ /* 0x000fd2000bf05300 */
[----:B------:R-:W-:Y:S05]  /*0240*/  BRA.U !UP0, `(.L_x_3) ;  /* 0x0000000108107547 */ /* 0x000fea000b800000 */
[----:B------:R-:W2:Y:S01]  /*0250*/  LDC.64 R38, c[0x0][0xca8] ;  /* 0x00032a00ff267b82 */ /* 0x000ea20000000a00 */
[----:B------:R-:W2:Y:S02]  /*0260*/  LDCU.64 UR4, c[0x0][0x358] ;  /* 0x00006b00ff0477ac */ /* 0x000ea40008000a00 */
[----:B--2---:R2:W5:Y:S01]  /*0270*/  LDG.E R38, desc[UR4][R38.64] ;  /* 0x0000000426267981 */ /* 0x004562000c1e1900 */
[----:B------:R-:W-:Y:S05]  /*0280*/  BRA `(.L_x_2) ;  /* 0x0000000000087947 */ /* 0x000fea0003800000 */
.L_x_3:
[----:B------:R-:W2:Y:S02]  /*0290*/  LDCU UR4, c[0x0][0xca0] ;  /* 0x00019400ff0477ac */ /* 0x000ea40008000800 */
[----:B--2---:R-:W-:Y:S02]  /*02a0*/  MOV R38, UR4 ;  /* 0x0000000400267c02 */ /* 0x004fe40008000f00 */
.L_x_2:
[----:B------:R-:W-:Y:S01]  /*02b0*/  IMAD.U32 R3, RZ, RZ, UR22 ;  /* 0x00000016ff037e24 */ /* 0x000fe2000f8e00ff */
[----:B------:R-:W-:Y:S04]  /*02c0*/  BSSY.RECONVERGENT B0, `(.L_x_4) ;  /* 0x0000012000007945 */ /* 0x000fe80003800200 */
[C---:B------:R-:W-:Y:S02]  /*02d0*/  ISETP.NE.OR P2, PT, R3.reuse, 0x1, !P1 ;  /* 0x000000010300780c */ /* 0x040fe40004f45670 */
[----:B------:R-:W-:-:S11]  /*02e0*/  ISETP.NE.OR P0, PT, R3, 0x3, !P1 ;  /* 0x000000030300780c */ /* 0x000fd60004f05670 */
[----:B------:R-:W-:Y:S05]  /*02f0*/  @P2 BRA `(.L_x_5) ;  /* 0x0000000000382947 */ /* 0x000fea0003800000 */
[----:B------:R-:W3:Y:S02]  /*0300*/  LDCU.64 UR4, c[0x0][0x348] ;  /* 0x00006900ff0477ac */ /* 0x000ee40008000a00 */
[----:B---3--:R-:W-:Y:S02]  /*0310*/  UIADD3 UR10, UP3, UPT, UR4, 0x80, URZ ;  /* 0x00000080040a7890 */ /* 0x008fe4000ff7e0ff */
[----:B------:R-:W-:Y:S02]  /*0320*/  UIADD3 UR8, UP2, UPT, UR4, 0x180, URZ ;  /* 0x0000018004087890 */ /* 0x000fe4000ff5e0ff */
[----:B------:R-:W-:Y:S02]  /*0330*/  UIADD3 UR6, UP1, UPT, UR4, 0x280, URZ ;  /* 0x0000028004067890 */ /* 0x000fe4000ff3e0ff */
[----:B------:R-:W-:Y:S02]  /*0340*/  UIADD3 UR4, UP0, UPT, UR4, 0x380, URZ ;  /* 0x0000038004047890 */ /* 0x000fe4000ff1e0ff */
[----:B------:R-:W-:-:S02]  /*0350*/  UIADD3.X UR11, UPT, UPT, URZ, UR5, URZ, UP3, !UPT ;  /* 0x00000005ff0b7290 */ /* 0x000fc40009ffe4ff */
[----:B------:R-:W-:Y:S02]  /*0360*/  UIADD3.X UR9, UPT, UPT, URZ, UR5, URZ, UP2, !UPT ;  /* 0x00000005ff097290 */ /* 0x000fe400097fe4ff */
[----:B------:R-:W-:Y:S02]  /*0370*/  UIADD3.X UR7, UPT, UPT, URZ, UR5, URZ, UP1, !UPT ;  /* 0x00000005ff077290 */ /* 0x000fe40008ffe4ff */
[----:B------:R-:W-:-:S03]  /*0380*/  UIADD3.X UR5, UPT, UPT, URZ, UR5, URZ, UP0, !UPT ;  /* 0x00000005ff057290 */ /* 0x000fc600087fe4ff */
[----:B------:R3:W-:Y:S02]  /*0390*/  UTMACCTL.PF [UR10] ;  /* 0x000000000a0079b9 */ /* 0x0007e40008040000 */
[----:B------:R3:W-:Y:S02]  /*03a0*/  UTMACCTL.PF [UR8] ;  /* 0x00000000080079b9 */ /* 0x0007e40008040000 */
[----:B------:R3:W-:Y:S02]  /*03b0*/  UTMACCTL.PF [UR6] ;  /* 0x00000000060079b9 */ /* 0x0007e40008040000 */
[----:B------:R3:W-:Y:S02]  /*03c0*/  UTMACCTL.PF [UR4] ;  /* 0x00000000040079b9 */ /* 0x0007e40008040000 */
[----:B---3--:R-:W-:Y:S01]  /*03d0*/  NOP ;  /* 0x0000000000007918 */ /* 0x008fe20000000000 */
.L_x_5:
[----:B------:R-:W-:Y:S05]  /*03e0*/  BSYNC.RECONVERGENT B0 ;  /* 0x0000000000007941 */ /* 0x000fea0003800200 */
.L_x_4:
[----:B------:R-:W-:Y:S04]  /*03f0*/  BSSY.RECONVERGENT B0, `(.L_x_6) ;  /* 0x000000a000007945 */ /* 0x000fe80003800200 */
[----:B------:R-:W-:Y:S05]  /*0400*/  @P0 BRA `(.L_x_7) ;  /* 0x0000000000200947 */ /* 0x000fea0003800000 */
[----:B------:R-:W3:Y:S02]  /*0410*/  LDCU.64 UR4, c[0x0][0x348] ;  /* 0x00006900ff0477ac */ /* 0x000ee40008000a00 */
[----:B---3--:R-:W-:Y:S02]  /*0420*/  UIADD3 UR6, UP1, UPT, UR4, 0x980, URZ ;  /* 0x0000098004067890 */ /* 0x008fe4000ff3e0ff */
[----:B------:R-:W-:Y:S02]  /*0430*/  UIADD3 UR4, UP0, UPT, UR4, 0xa80, URZ ;  /* 0x00000a8004047890 */ /* 0x000fe4000ff1e0ff */
[----:B------:R-:W-:Y:S02]  /*0440*/  UIADD3.X UR7, UPT, UPT, URZ, UR5, URZ, UP1, !UPT ;  /* 0x00000005ff077290 */ /* 0x000fe40008ffe4ff */
[----:B------:R-:W-:-:S07]  /*0450*/  UIADD3.X UR5, UPT, UPT, URZ, UR5, URZ, UP0, !UPT ;  /* 0x00000005ff057290 */ /* 0x000fce00087fe4ff */
[----:B------:R3:W-:Y:S02]  /*0460*/  UTMACCTL.PF [UR6] ;  /* 0x00000000060079b9 */ /* 0x0007e40008040000 */
[----:B------:R3:W-:Y:S02]  /*0470*/  UTMACCTL.PF [UR4] ;  /* 0x00000000040079b9 */ /* 0x0007e40008040000 */
[----:B---3--:R-:W-:Y:S01]  /*0480*/  NOP ;  /* 0x0000000000007918 */ /* 0x008fe20000000000 */
.L_x_7:
[----:B------:R-:W-:Y:S05]  /*0490*/  BSYNC.RECONVERGENT B0 ;  /* 0x0000000000007941 */ /* 0x000fea0003800200 */
.L_x_6:
[----:B------:R-:W3:Y:S01]  /*04a0*/  LDCU.64 UR4, c[0x0][0xc88] ;  /* 0x00019100ff0477ac */ /* 0x000ee20008000a00 */
[----:B------:R-:W-:Y:S02]  /*04b0*/  UISETP.EQ.U32.AND UP1, UPT, UR12, URZ, UPT ;  /* 0x000000ff0c00728c */ /* 0x000fe4000bf22070 */
[----:B------:R-:W-:Y:S02]  /*04c0*/  UPLOP3.LUT UP3, UPT, UPT, UPT, UPT, 0x80, 0x8 ;  /* 0x000000000008789c */ /* 0x000fe40003f6f070 */
[----:B---3--:R-:W-:-:S04]  /*04d0*/  UISETP.NE.U32.AND UP0, UPT, UR4, URZ, UPT ;  /* 0x000000ff0400728c */ /* 0x008fc8000bf05070 */
[----:B------:R-:W-:-:S04]  /*04e0*/  UISETP.NE.AND.EX UP0, UPT, UR5, URZ, UPT, UP0 ;  /* 0x000000ff0500728c */ /* 0x000fc8000bf05300 */
[----:B------:R-:W-:-:S04]  /*04f0*/  UISETP.EQ.OR.EX UP2, UPT, UR13, URZ, !UP0, UP1 ;  /* 0x000000ff0d00728c */ /* 0x000fc8000c742710 */
[----:B------:R-:W-:-:S06]  /*0500*/  UP2UR UR4, UPR, URZ, 0x4 ;  /* 0x00000004ff047883 */ /* 0x000fcc0008000000 */
[----:B------:R-:W-:Y:S01]  /*0510*/  MOV R89, UR4 ;  /* 0x0000000400597c02 */ /* 0x000fe20008000f00 */
[----:B------:R-:W-:Y:S06]  /*0520*/  BRA.U !UP2, `(.L_x_8) ;  /* 0x000000010a207547 */ /* 0x000fec000b800000 */
[----:B------:R-:W-:Y:S01]  /*0530*/  UISETP.NE.U32.AND UP1, UPT, UR12, URZ, UPT ;  /* 0x000000ff0c00728c */ /* 0x000fe2000bf25070 */
[----:B-----5:R-:W-:Y:S01]  /*0540*/  FSETP.NEU.AND P0, PT, R41, RZ, PT ;  /* 0x000000ff2900720b */ /* 0x020fe20003f0d000 */
[----:B------:R-:W-:Y:S02]  /*0550*/  USEL UR4, URZ, 0xffffffff, UP0 ;  /* 0xffffffffff047887 */ /* 0x000fe40008000000 */
[----:B------:R-:W-:-:S10]  /*0560*/  UISETP.NE.AND.EX UP1, UPT, UR13, URZ, UPT, UP1 ;  /* 0x000000ff0d00728c */ /* 0x000fd4000bf25310 */
[----:B------:R-:W-:Y:S01]  /*0570*/  VOTEU.ANY UP0, P0 ;  /* 0x0000000000ff7886 */ /* 0x000fe20000000100 */
[----:B------:R-:W-:-:S04]  /*0580*/  @!UP1 USEL UR4, URZ, 0xffffffff, UP0 ;  /* 0xffffffffff049887 */ /* 0x000fc80008000000 */
[----:B------:R-:W-:-:S04]  /*0590*/  ULOP3.LUT UR4, UR4, 0x1, URZ, 0xc0, !UPT ;  /* 0x0000000104047892 */ /* 0x000fc8000f8ec0ff */
[----:B------:R-:W-:-:S11]  /*05a0*/  UISETP.NE.U32.AND UP3, UPT, UR4, 0x1, UPT ;  /* 0x000000010400788c */ /* 0x000fd6000bf65070 */
.L_x_8:
[----:B------:R-:W3:Y:S01]  /*05b0*/  SHFL.IDX PT, R3, R85, RZ, 0x1f ;  /* 0x00001fff55037589 */ /* 0x000ee200000e0000 */
[----:B------:R-:W-:Y:S01]  /*05c0*/  R2UR UR4, R2 ;  /* 0x00000000020472ca */ /* 0x000fe200000e0000 */
[----:B------:R-:W-:-:S04]  /*05d0*/  UISETP.NE.AND UP0, UPT, UR22, 0x2, UPT ;  /* 0x000000021600788c */ /* 0x000fc8000bf05270 */
[----:B------:R-:W-:-:S08]  /*05e0*/  USEL UR60, URZ, 0x1, UP0 ;  /* 0x00000001ff3c7887 */ /* 0x000fd00008000000 */
[----:B------:R-:W-:-:S06]  /*05f0*/  UISETP.EQ.AND UP1, UPT, UR4, URZ, !UP0 ;  /* 0x000000ff0400728c */ /* 0x000fcc000c722270 */
[----:B------:R-:W-:Y:S02]  /*0600*/  PLOP3.LUT P4, PT, P1, PT, UP1, 0x80, 0x8 ;  /* 0x000000000008781c */ /* 0x000fe40000f8f018 */
[----:B---3--:R-:W-:-:S13]  /*0610*/  ISETP.NE.AND P0, PT, R3, RZ, PT ;  /* 0x000000ff0300720c */ /* 0x008fda0003f05270 */
[----:B------:R-:W-:Y:S05]  /*0620*/  @P0 BRA `(.L_x_9) ;  /* 0x0000000000580947 */ /* 0x000fea0003800000 */
[----:B------:R-:W-:Y:S01]  /*0630*/  R2UR UR5, R88 ;  /* 0x00000000580572ca */ /* 0x000fe200000e0000 */
[----:B------:R-:W-:Y:S01]  /*0640*/  UMOV UR4, 0x400 ;  /* 0x0000040000047882 */ /* 0x000fe20000000000 */
[----:B------:R-:W-:Y:S01]  /*0650*/  UMOV UR8, 0x1 ;  /* 0x0000000100087882 */ /* 0x000fe20000000000 */
[----:B------:R-:W-:Y:S01]  /*0660*/  UMOV UR6, 0x2 ;  /* 0x0000000200067882 */ /* 0x000fe20000000000 */
[----:B------:R-:W-:-:S04]  /*0670*/  UIADD3 UR8, UPT, UPT, -UR8, 0x100000, URZ ;  /* 0x0010000008087890 */ /* 0x000fc8000fffe1ff */
[----:B------:R-:W-:Y:S02]  /*0680*/  USHF.L.U32 UR9, UR8, 0xb, URZ ;  /* 0x0000000b08097899 */ /* 0x000fe400080006ff */
[----:B------:R-:W-:Y:S02]  /*0690*/  USHF.L.U32 UR8, UR8, 0x1, URZ ;  /* 0x0000000108087899 */ /* 0x000fe400080006ff */
[----:B------:R-:W-:-:S04]  /*06a0*/  UIADD3 UR6, UPT, UPT, -UR6, 0x100000, URZ ;  /* 0x0010000006067890 */ /* 0x000fc8000fffe1ff */
[----:B------:R-:W-:Y:S02]  /*06b0*/  USHF.L.U32 UR7, UR6, 0xb, URZ ;  /* 0x0000000b06077899 */ /* 0x000fe400080006ff */
[----:B------:R-:W-:Y:S01]  /*06c0*/  USHF.L.U32 UR6, UR6, 0x1, URZ ;  /* 0x0000000106067899 */ /* 0x000fe200080006ff */
[----:B------:R-:W-:Y:S01]  /*06d0*/  ELECT P0, URZ, PT ;  /* 0x0000000000ff782f */ /* 0x000fe20003800000 */
[----:B------:R-:W-:Y:S01]  /*06e0*/  ULEA UR4, UR5, UR4, 0x18 ;  /* 0x0000000405047291 */ /* 0x000fe2000f8ec0ff */
[----:B------:R-:W3:Y:S11]  /*06f0*/  FENCE.VIEW.ASYNC.S ;  /* 0x00000000000073c6 */ /* 0x000ef60000000000 */
[----:B---3--:R3:W4:Y:S01]  /*0700*/  SYNCS.EXCH.64 URZ, [UR4], UR8 ;  /* 0x0000000804ff75b2 */ /* 0x0087220008000100 */
[----:B------:R3:W1:Y:S01]  /*0710*/  SYNCS.EXCH.64 URZ, [UR4+0x20], UR6 ;  /* 0x0000200604ff75b2 */ /* 0x0006620008000100 */
[----:B------:R3:W1:Y:S01]  /*0720*/  SYNCS.EXCH.64 URZ, [UR4+0x8], UR8 ;  /* 0x0000080804ff75b2 */ /* 0x0006620008000100 */
[----:B------:R3:W1:Y:S01]  /*0730*/  SYNCS.EXCH.64 URZ, [UR4+0x28], UR6 ;  /* 0x0000280604ff75b2 */ /* 0x0006620008000100 */
[----:B------:R3:W1:Y:S01]  /*0740*/  SYNCS.EXCH.64 URZ, [UR4+0x10], UR8 ;  /* 0x0000100804ff75b2 */ /* 0x0006620008000100 */
[----:B------:R3:W1:Y:S01]  /*0750*/  SYNCS.EXCH.64 URZ, [UR4+0x30], UR6 ;  /* 0x0000300604ff75b2 */ /* 0x0006620008000100 */
[----:B------:R3:W1:Y:S01]  /*0760*/  SYNCS.EXCH.64 URZ, [UR4+0x18], UR8 ;  /* 0x0000180804ff75b2 */ /* 0x0006620008000100 */
[----:B------:R3:W1:Y:S01]  /*0770*/  SYNCS.EXCH.64 URZ, [UR4+0x38], UR6 ;  /* 0x0000380604ff75b2 */ /* 0x0006620008000100 */
[----:B------:R-:W-:Y:S01]  /*0780*/  NOP ;  /* 0x0000000000007918 */ /* 0x000fe20000000000 */
.L_x_9:
[----:B------:R-:W2:Y:S01]  /*0790*/  SHFL.IDX PT, R3, R85, RZ, 0x1f ;  /* 0x00001fff55037589 */ /* 0x000ea200000e0000 */
[----:B------:R-:W-:Y:S01]  /*07a0*/  NOP ;  /* 0x0000000000007918 */ /* 0x000fe20000000000 */
[----:B--2---:R-:W-:-:S13]  /*07b0*/  ISETP.NE.AND P0, PT, R3, 0x1, PT ;  /* 0x000000010300780c */ /* 0x004fda0003f05270 */
[----:B------:R-:W-:Y:S05]  /*07c0*/  @P0 BRA `(.L_x_10) ;  /* 0x0000000000500947 */ /* 0x000fea0003800000 */
[----:B------:R-:W-:Y:S01]  /*07d0*/  R2UR UR5, R88 ;  /* 0x00000000580572ca */ /* 0x000fe200000e0000 */
[----:B---3--:R-:W-:Y:S01]  /*07e0*/  UMOV UR4, 0x400 ;  /* 0x0000040000047882 */ /* 0x008fe20000000000 */
        /* <DEDUP_REMOVED lines=10> */
[----:B------:R-:W2:Y:S11]  /*0890*/  FENCE.VIEW.ASYNC.S ;  /* 0x00000000000073c6 */ /* 0x000eb60000000000 */
[----:B--2---:R2:W3:Y:S01]  /*08a0*/  SYNCS.EXCH.64 URZ, [UR4+0x40], UR8 ;  /* 0x0000400804ff75b2 */ /* 0x0044e20008000100 */
[----:B------:R2:W1:Y:S01]  /*08b0*/  SYNCS.EXCH.64 URZ, [UR4+0x58], UR6 ;  /* 0x0000580604ff75b2 */ /* 0x0004620008000100 */
[----:B------:R2:W1:Y:S01]  /*08c0*/  SYNCS.EXCH.64 URZ, [UR4+0x48], UR8 ;  /* 0x0000480804ff75b2 */ /* 0x0004620008000100 */
[----:B------:R2:W1:Y:S01]  /*08d0*/  SYNCS.EXCH.64 URZ, [UR4+0x60], UR6 ;  /* 0x0000600604ff75b2 */ /* 0x0004620008000100 */
[----:B------:R2:W1:Y:S01]  /*08e0*/  SYNCS.EXCH.64 URZ, [UR4+0x50], UR8 ;  /* 0x0000500804ff75b2 */ /* 0x0004620008000100 */
[----:B------:R2:W1:Y:S01]  /*08f0*/  SYNCS.EXCH.64 URZ, [UR4+0x68], UR6 ;  /* 0x0000680604ff75b2 */ /* 0x0004620008000100 */
[----:B------:R-:W-:Y:S01]  /*0900*/  NOP ;  /* 0x0000000000007918 */ /* 0x000fe20000000000 */
.L_x_10:
[----:B------:R-:W4:Y:S01]  /*0910*/  SHFL.IDX PT, R3, R85, RZ, 0x1f ;  /* 0x00001fff55037589 */ /* 0x000f2200000e0000 */
[----:B------:R-:W-:Y:S01]  /*0920*/  NOP ;  /* 0x0000000000007918 */ /* 0x000fe20000000000 */
[----:B----4-:R-:W-:-:S13]  /*0930*/  ISETP.NE.AND P0, PT, R3, 0x3, PT ;  /* 0x000000030300780c */ /* 0x010fda0003f05270 */
[----:B------:R-:W-:Y:S05]  /*0940*/  @P0 BRA `(.L_x_11) ;  /* 0x0000000000300947 */ /* 0x000fea0003800000 */
[----:B------:R-:W-:Y:S01]  /*0950*/  R2UR UR5, R88 ;  /* 0x00000000580572ca */ /* 0x000fe200000e0000 */
[----:B--23--:R-:W-:Y:S01]  /*0960*/  UMOV UR6, 0x400 ;  /* 0x0000040000067882 */ /* 0x00cfe20000000000 */
[----:B------:R-:W-:Y:S01]  /*0970*/  UMOV UR4, 0x20 ;  /* 0x0000002000047882 */ /* 0x000fe20000000000 */
[----:B------:R-:W-:-:S10]  /*0980*/  ELECT P0, URZ, PT ;  /* 0x0000000000ff782f */ /* 0x000fd40003800000 */
[----:B------:R-:W-:Y:S02]  /*0990*/  ULEA UR6, UR5, UR6, 0x18 ;  /* 0x0000000605067291 */ /* 0x000fe4000f8ec0ff */
[----:B------:R-:W-:-:S04]  /*09a0*/  UIADD3 UR4, UPT, UPT, -UR4, 0x100000, URZ ;  /* 0x0010000004047890 */ /* 0x000fc8000fffe1ff */
[----:B------:R-:W-:Y:S02]  /*09b0*/  USHF.L.U32 UR5, UR4, 0xb, URZ ;  /* 0x0000000b04057899 */ /* 0x000fe400080006ff */
[----:B------:R-:W-:Y:S01]  /*09c0*/  USHF.L.U32 UR4, UR4, 0x1, URZ ;  /* 0x0000000104047899 */ /* 0x000fe200080006ff */
[----:B------:R-:W2:Y:S11]  /*09d0*/  FENCE.VIEW.ASYNC.S ;  /* 0x00000000000073c6 */ /* 0x000eb60000000000 */
[----:B--2---:R4:W2:Y:S01]  /*09e0*/  SYNCS.EXCH.64 URZ, [UR6+0x70], UR4 ;  /* 0x0000700406ff75b2 */ /* 0x0048a20008000100 */
[----:B------:R4:W3:Y:S02]  /*09f0*/  SYNCS.EXCH.64 URZ, [UR6+0x78], UR4 ;  /* 0x0000780406ff75b2 */ /* 0x0008e40008000100 */
[----:B----4-:R-:W-:Y:S01]  /*0a00*/  NOP ;  /* 0x0000000000007918 */ /* 0x010fe20000000000 */
.L_x_11:
[----:B------:R-:W4:Y:S01]  /*0a10*/  SHFL.IDX PT, R3, R85, RZ, 0x1f ;  /* 0x00001fff55037589 */ /* 0x000f2200000e0000 */
[----:B------:R-:W-:Y:S01]  /*0a20*/  NOP ;  /* 0x0000000000007918 */ /* 0x000fe20000000000 */
[----:B----4-:R-:W-:-:S13]  /*0a30*/  ISETP.NE.AND P0, PT, R3, 0x4, PT ;  /* 0x000000040300780c */ /* 0x010fda0003f05270 */
[----:B------:R-:W-:Y:S05]  /*0a40*/  @P0 BRA `(.L_x_12) ;  /* 0x00000000004c0947 */ /* 0x000fea0003800000 */
[----:B------:R-:W-:Y:S01]  /*0a50*/  R2UR UR5, R88 ;  /* 0x00000000580572ca */ /* 0x000fe200000e0000 */
[----:B--23--:R-:W-:Y:S01]  /*0a60*/  UMOV UR4, 0x3a0 ;  /* 0x000003a000047882 */ /* 0x00cfe20000000000 */
[----:B------:R-:W-:Y:S01]  /*0a70*/  UMOV UR6, 0x400 ;  /* 0x0000040000067882 */ /* 0x000fe20000000000 */
[----:B------:R-:W-:Y:S01]  /*0a80*/  USEL UR4, UR4, 0x320, UP3 ;  /* 0x0000032004047887 */ /* 0x000fe20009800000 */
[----:B------:R-:W-:Y:S01]  /*0a90*/  UMOV UR8, 0x1 ;  /* 0x0000000100087882 */ /* 0x000fe20000000000 */
[----:B------:R-:W-:Y:S01]  /*0aa0*/  ELECT P0, URZ, PT ;  /* 0x0000000000ff782f */ /* 0x000fe20003800000 */
[----:B------:R-:W-:-:S04]  /*0ab0*/  UIADD3 UR8, UPT, UPT, -UR8, 0x100000, URZ ;  /* 0x0010000008087890 */ /* 0x000fc8000fffe1ff */
[----:B------:R-:W-:Y:S02]  /*0ac0*/  USHF.L.U32 UR9, UR8, 0xb, URZ ;  /* 0x0000000b08097899 */ /* 0x000fe400080006ff */
[----:B------:R-:W-:Y:S02]  /*0ad0*/  USHF.L.U32 UR8, UR8, 0x1, URZ ;  /* 0x0000000108087899 */ /* 0x000fe400080006ff */
[----:B------:R-:W-:Y:S02]  /*0ae0*/  ULEA UR6, UR5, UR6, 0x18 ;  /* 0x0000000605067291 */ /* 0x000fe4000f8ec0ff */
[----:B------:R-:W-:-:S04]  /*0af0*/  UIADD3 UR4, UPT, UPT, -UR4, 0x100000, URZ ;  /* 0x0010000004047890 */ /* 0x000fc8000fffe1ff */
[----:B------:R-:W-:Y:S02]  /*0b00*/  USHF.L.U32 UR5, UR4, 0xb, URZ ;  /* 0x0000000b04057899 */ /* 0x000fe400080006ff */
[----:B------:R-:W-:Y:S01]  /*0b10*/  USHF.L.U32 UR4, UR4, 0x1, URZ ;  /* 0x0000000104047899 */ /* 0x000fe200080006ff */
[----:B------:R-:W2:Y:S03]  /*0b20*/  FENCE.VIEW.ASYNC.S ;  /* 0x00000000000073c6 */ /* 0x000ea60000000000 */
[----:B--2---:R4:W2:Y:S08]  /*0b30*/  SYNCS.EXCH.64 URZ, [UR6+0x80], UR8 ;  /* 0x0000800806ff75b2 */ /* 0x0048b00008000100 */
[----:B------:R4:W3:Y:S01]  /*0b40*/  SYNCS.EXCH.64 URZ, [UR6+0x90], UR4 ;  /* 0x0000900406ff75b2 */ /* 0x0008e20008000100 */
[----:B------:R4:W1:Y:S01]  /*0b50*/  SYNCS.EXCH.64 URZ, [UR6+0x88], UR8 ;  /* 0x0000880806ff75b2 */ /* 0x0008620008000100 */
[----:B------:R4:W1:Y:S02]  /*0b60*/  SYNCS.EXCH.64 URZ, [UR6+0x98], UR4 ;  /* 0x0000980406ff75b2 */ /* 0x0008640008000100 */
[----:B----4-:R-:W-:Y:S01]  /*0b70*/  NOP ;  /* 0x0000000000007918 */ /* 0x010fe20000000000 */
.L_x_12:
[----:B------:R-:W4:Y:S01]  /*0b80*/  SHFL.IDX PT, R3, R85, RZ, 0x1f ;  /* 0x00001fff55037589 */ /* 0x000f2200000e0000 */
[----:B------:R-:W-:Y:S01]  /*0b90*/  NOP ;  /* 0x0000000000007918 */ /* 0x000fe20000000000 */
[----:B----4-:R-:W-:-:S13]  /*0ba0*/  ISETP.NE.AND P0, PT, R3, 0x5, PT ;  /* 0x000000050300780c */ /* 0x010fda0003f05270 */
[----:B------:R-:W-:Y:S05]  /*0bb0*/  @P0 BRA `(.L_x_13) ;  /* 0x0000000000480947 */ /* 0x000fea0003800000 */
[----:B------:R-:W-:Y:S01]  /*0bc0*/  R2UR UR5, R88 ;  /* 0x00000000580572ca */ /* 0x000fe200000e0000 */
[----:B--23--:R-:W-:Y:S01]  /*0bd0*/  UMOV UR4, 0x400 ;  /* 0x0000040000047882 */ /* 0x00cfe20000000000 */
        /* <DEDUP_REMOVED lines=11> */
[----:B--2---:R4:W2:Y:S01]  /*0c90*/  SYNCS.EXCH.64 URZ, [UR4+0xa0], UR6 ;  /* 0x0000a00604ff75b2 */ /* 0x0048a20008000100 */
[----:B------:R4:W3:Y:S01]  /*0ca0*/  SYNCS.EXCH.64 URZ, [UR4+0xb0], UR8 ;  /* 0x0000b00804ff75b2 */ /* 0x0008e20008000100 */
[----:B------:R4:W1:Y:S01]  /*0cb0*/  SYNCS.EXCH.64 URZ, [UR4+0xa8], UR6 ;  /* 0x0000a80604ff75b2 */ /* 0x0008620008000100 */
[----:B------:R4:W1:Y:S02]  /*0cc0*/  SYNCS.EXCH.64 URZ, [UR4+0xb8], UR8 ;  /* 0x0000b80804ff75b2 */ /* 0x0008640008000100 */
[----:B----4-:R-:W-:Y:S01]  /*0cd0*/  NOP ;  /* 0x0000000000007918 */ /* 0x010fe20000000000 */
.L_x_13:
[----:B------:R-:W4:Y:S01]  /*0ce0*/  SHFL.IDX PT, R3, R85, RZ, 0x1f ;  /* 0x00001fff55037589 */ /* 0x000f2200000e0000 */
[----:B------:R-:W-:Y:S01]  /*0cf0*/  ISETP.NE.OR P1, PT, RZ, UR22, !P1 ;  /* 0x00000016ff007c0c */ /* 0x000fe2000cf25670 */
[----:B------:R-:W-:Y:S01]  /*0d00*/  NOP ;  /* 0x0000000000007918 */ /* 0x000fe20000000000 */
[----:B----4-:R-:W-:-:S13]  /*0d10*/  ISETP.NE.AND P0, PT, R3, 0x3, PT ;  /* 0x000000030300780c */ /* 0x010fda0003f05270 */
[----:B------:R-:W-:Y:S05]  /*0d20*/  @P0 BRA `(.L_x_14) ;  /* 0x0000000000380947 */ /* 0x000fea0003800000 */
[----:B------:R-:W-:Y:S01]  /*0d30*/  R2UR UR5, R88 ;  /* 0x00000000580572ca */ /* 0x000fe200000e0000 */
[----:B--23--:R-:W-:Y:S01]  /*0d40*/  UMOV UR4, 0x400 ;  /* 0x0000040000047882 */ /* 0x00cfe20000000000 */
[----:B------:R-:W-:Y:S01]  /*0d50*/  UMOV UR6, 0x20 ;  /* 0x0000002000067882 */ /* 0x000fe20000000000 */
[----:B------:R-:W-:Y:S01]  /*0d60*/  ELECT P0, URZ, PT ;  /* 0x0000000000ff782f */ /* 0x000fe20003800000 */
[----:B------:R-:W-:-:S04]  /*0d70*/  UIADD3 UR6, UPT, UPT, -UR6, 0x100000, URZ ;  /* 0x0010000006067890 */ /* 0x000fc8000fffe1ff */
[----:B------:R-:W-:Y:S02]  /*0d80*/  USHF.L.U32 UR7, UR6, 0xb, URZ ;  /* 0x0000000b06077899 */ /* 0x000fe400080006ff */
[----:B------:R-:W-:-:S03]  /*0d90*/  USHF.L.U32 UR6, UR6, 0x1, URZ ;  /* 0x0000000106067899 */ /* 0x000fc600080006ff */
[----:B------:R-:W-:Y:S01]  /*0da0*/  ULEA UR4, UR5, UR4, 0x18 ;  /* 0x0000000405047291 */ /* 0x000fe2000f8ec0ff */
[----:B------:R-:W2:Y:S11]  /*0db0*/  FENCE.VIEW.ASYNC.S ;  /* 0x00000000000073c6 */ /* 0x000eb60000000000 */
[----:B--2---:R4:W2:Y:S01]  /*0dc0*/  SYNCS.EXCH.64 URZ, [UR4+0xc0], UR6 ;  /* 0x0000c00604ff75b2 */ /* 0x0048a20008000100 */
[----:B------:R4:W3:Y:S01]  /*0dd0*/  SYNCS.EXCH.64 URZ, [UR4+0xd0], UR6 ;  /* 0x0000d00604ff75b2 */ /* 0x0008e20008000100 */
[----:B------:R4:W1:Y:S01]  /*0de0*/  SYNCS.EXCH.64 URZ, [UR4+0xc8], UR6 ;  /* 0x0000c80604ff75b2 */ /* 0x0008620008000100 */
[----:B------:R4:W1:Y:S02]  /*0df0*/  SYNCS.EXCH.64 URZ, [UR4+0xd8], UR6 ;  /* 0x0000d80604ff75b2 */ /* 0x0008640008000100 */
[----:B----4-:R-:W-:Y:S01]  /*0e00*/  NOP ;  /* 0x0000000000007918 */ /* 0x010fe20000000000 */
.L_x_14:
[----:B--23--:R-:W-:Y:S01]  /*0e10*/  R2UR UR7, R88 ;  /* 0x00000000580772ca */ /* 0x00cfe200000e0000 */
[----:B------:R-:W-:Y:S01]  /*0e20*/  VOTEU.ALL UP0, P1 ;  /* 0x0000000000ff7886 */ /* 0x000fe20000800000 */
[----:B------:R-:W-:Y:S01]  /*0e30*/  UMOV UR4, 0x20 ;  /* 0x0000002000047882 */ /* 0x000fe20000000000 */
[----:B------:R-:W-:Y:S01]  /*0e40*/  NOP ;  /* 0x0000000000007918 */ /* 0x000fe20000000000 */
[----:B-1----:R-:W-:Y:S01]  /*0e50*/  LOP3.LUT R5, R93, 0x1f, RZ, 0xc0, !PT ;  /* 0x0000001f5d057812 */ /* 0x002fe200078ec0ff */
[----:B------:R-:W-:Y:S01]  /*0e60*/  UISETP.NE.AND UP4, UPT, UR22, URZ, UPT ;  /* 0x000000ff1600728c */ /* 0x000fe2000bf85270 */
[----:B------:R-:W-:Y:S01]  /*0e70*/  @!UP0 UMOV UR6, 0x400 ;  /* 0x0000040000068882 */ /* 0x000fe20000000000 */
[----:B------:R-:W-:-:S04]  /*0e80*/  @!UP0 UIADD3 UR4, UPT, UPT, -UR4, 0x100000, URZ ;  /* 0x0010000004048890 */ /* 0x000fc8000fffe1ff */
[----:B------:R-:W-:Y:S02]  /*0e90*/  @!UP0 USHF.L.U32 UR5, UR4, 0xb, URZ ;  /* 0x0000000b04058899 */ /* 0x000fe400080006ff */
[----:B------:R-:W-:Y:S02]  /*0ea0*/  @!UP0 USHF.L.U32 UR4, UR4, 0x1, URZ ;  /* 0x0000000104048899 */ /* 0x000fe400080006ff */
[----:B------:R-:W-:Y:S01]  /*0eb0*/  @!UP0 ULEA UR6, UR7, UR6, 0x18 ;  /* 0x0000000607068291 */ /* 0x000fe2000f8ec0ff */
[----:B------:R-:W1:Y:S01]  /*0ec0*/  LDCU UR7, c[0x0][0x36c] ;  /* 0x00006d80ff0777ac */ /* 0x000e620008000800 */
[----:B------:R-:W-:Y:S01]  /*0ed0*/  VOTEU.ALL UP0, P1 ;  /* 0x0000000000ff7886 */ /* 0x000fe20000800000 */
[----:B------:R-:W2:Y:S09]  /*0ee0*/  FENCE.VIEW.ASYNC.S ;  /* 0x00000000000073c6 */ /* 0x000eb20000000000 */
[----:B--2---:R2:W3:Y:S01]  /*0ef0*/  @!UP0 SYNCS.EXCH.64 URZ, [UR6+0xe0], UR4 ;  /* 0x0000e00406ff85b2 */ /* 0x0044e20008000100 */
[----:B-1----:R-:W-:-:S09]  /*0f00*/  UISETP.EQ.U32.AND UP5, UPT, UR7, 0x1, UPT ;  /* 0x000000010700788c */ /* 0x002fd2000bfa2070 */
[----:B--2---:R-:W-:Y:S05]  /*0f10*/  BRA.U !UP5, `(.L_x_15) ;  /* 0x000000010d087547 */ /* 0x004fea000b800000 */
[----:B---3--:R-:W-:Y:S01]  /*0f20*/  UCGABAR_ARV ;  /* 0x00000000000079c7 */ /* 0x008fe20008000000 */
[----:B------:R-:W-:Y:S05]  /*0f30*/  BRA `(.L_x_16) ;  /* 0x0000000000047947 */ /* 0x000fea0003800000 */
.L_x_15:
[----:B---3--:R-:W-:Y:S01]  /*0f40*/  NOP ;  /* 0x0000000000007918 */ /* 0x008fe20000000000 */
.L_x_16:
[----:B------:R-:W1:Y:S01]  /*0f50*/  S2UR UR74, SR_CTAID.X ;  /* 0x00000000004a79c3 */ /* 0x000e620000002500 */
[----:B------:R-:W-:-:S05]  /*0f60*/  CS2R.32 R87, SR_CgaSize ;  /* 0x0000000000577805 */ /* 0x000fca0000008a00 */
[----:B------:R-:W-:-:S05]  /*0f70*/  IMAD R87, R87, -0xa0, RZ ;  /* 0xffffff6057577824 */ /* 0x000fca00078e02ff */
[----:B------:R-:W-:-:S14]  /*0f80*/  R2UR UR5, R87 ;  /* 0x00000000570572ca */ /* 0x000fdc00000e0000 */
[----:B------:R-:W2:Y:S01]  /*0f90*/  LDCU UR5, c[0x0][UR5+0x2b0] ;  /* 0x00005600050577ac */ /* 0x000ea20008000800 */
[----:B------:R-:W-:Y:S02]  /*0fa0*/  R2UR UR6, R88 ;  /* 0x00000000580672ca */ /* 0x000fe400000e0000 */
[----:B------:R-:W-:Y:S02]  /*0fb0*/  R2UR UR10, R2 ;  /* 0x00000000020a72ca */ /* 0x000fe400000e0000 */
[----:B------:R-:W-:-:S05]  /*0fc0*/  CS2R.32 R87, SR_CgaSize ;  /* 0x0000000000577805 */ /* 0x000fca0000008a00 */
[----:B------:R-:W-:-:S05]  /*0fd0*/  IMAD R87, R87, -0xa0, RZ ;  /* 0xffffff6057577824 */ /* 0x000fca00078e02ff */
[----:B------:R-:W-:-:S14]  /*0fe0*/  R2UR UR4, R87 ;  /* 0x00000000570472ca */ /* 0x000fdc00000e0000 */
[----:B------:R-:W3:Y:S01]  /*0ff0*/  LDCU UR4, c[0x0][UR4+0x2b4] ;  /* 0x00005680040477ac */ /* 0x000ee20008000800 */
[----:B------:R-:W4:Y:S01]  /*1000*/  S2UR UR7, SR_CTAID.Y ;  /* 0x00000000000779c3 */ /* 0x000f220000002600 */
[----:B------:R-:W-:-:S05]  /*1010*/  CS2R.32 R87, SR_CgaSize ;  /* 0x0000000000577805 */ /* 0x000fca0000008a00 */
[----:B------:R-:W-:-:S05]  /*1020*/  IMAD R87, R87, -0xa0, RZ ;  /* 0xffffff6057577824 */ /* 0x000fca00078e02ff */
[----:B------:R-:W-:-:S14]  /*1030*/  R2UR UR8, R87 ;  /* 0x00000000570872ca */ /* 0x000fdc00000e0000 */
[----:B------:R-:W3:Y:S01]  /*1040*/  LDCU UR8, c[0x0][UR8+0x2a0] ;  /* 0x00005400080877ac */ /* 0x000ee20008000800 */
[----:B------:R-:W-:-:S05]  /*1050*/  CS2R.32 R87, SR_CgaSize ;  /* 0x0000000000577805 */ /* 0x000fca0000008a00 */
[----:B------:R-:W-:-:S05]  /*1060*/  IMAD R87, R87, -0xa0, RZ ;  /* 0xffffff6057577824 */ /* 0x000fca00078e02ff */
[----:B------:R-:W-:-:S14]  /*1070*/  R2UR UR9, R87 ;  /* 0x00000000570972ca */ /* 0x000fdc00000e0000 */
[----:B------:R-:W3:Y:S01]  /*1080*/  LDCU UR9, c[0x0][UR9+0x2a4] ;  /* 0x00005480090977ac */ /* 0x000ee20008000800 */
[----:B------:R-:W3:Y:S01]  /*1090*/  S2UR UR52, SR_CTAID.Z ;  /* 0x00000000003479c3 */ /* 0x000ee20000002700 */
[----:B------:R-:W-:Y:S02]  /*10a0*/  USHF.R.U32.HI UR62, URZ, 0x1, UR6 ;  /* 0x00000001ff3e7899 */ /* 0x000fe40008011606 */
[----:B------:R-:W-:Y:S02]  /*10b0*/  USHF.L.U32 UR56, UR6, 0xc, URZ ;  /* 0x0000000c06387899 */ /* 0x000fe400080006ff */
[----:B------:R-:W-:Y:S02]  /*10c0*/  USHF.L.U32 UR61, UR6, 0x8, URZ ;  /* 0x00000008063d7899 */ /* 0x000fe400080006ff */
[----:B------:R-:W-:Y:S01]  /*10d0*/  USHF.L.U32 UR57, UR6, 0x9, URZ ;  /* 0x0000000906397899 */ /* 0x000fe200080006ff */
[----:B-1----:R-:W-:Y:S01]  /*10e0*/  I2FP.F32.U32 R4, UR74 ;  /* 0x0000004a00047c45 */ /* 0x002fe20008201000 */
[----:B------:R-:W-:Y:S01]  /*10f0*/  UISETP.GT.U32.AND UP0, UPT, UR10, 0xffff, UPT ;  /* 0x0000ffff0a00788c */ /* 0x000fe2000bf04070 */
[----:B------:R-:W1:Y:S03]  /*1100*/  LDCU UR23, c[0x0][0xf24] ;  /* 0x0001e480ff1777ac */ /* 0x000e660008000800 */
[----:B--2---:R-:W-:Y:S01]  /*1110*/  FMUL R4, R4, UR5 ;  /* 0x0000000504047c20 */ /* 0x004fe20008400000 */
[----:B------:R-:W-:Y:S01]  /*1120*/  USEL UR45, UR10, 0xffff, !UP0 ;  /* 0x0000ffff0a2d7887 */ /* 0x000fe2000c000000 */
[----:B----4-:R-:W-:Y:S01]  /*1130*/  I2FP.F32.U32 R3, UR7 ;  /* 0x0000000700037c45 */ /* 0x010fe20008201000 */
[----:B------:R-:W-:Y:S01]  /*1140*/  UMOV UR29, 0x5 ;  /* 0x00000005001d7882 */ /* 0x000fe20000000000 */
[----:B------:R-:W-:-:S02]  /*1150*/  UMOV UR27, 0x3 ;  /* 0x00000003001b7882 */ /* 0x000fc40000000000 */
[----:B------:R-:W2:Y:S01]  /*1160*/  F2I.U32.TRUNC.NTZ R4, R4 ;  /* 0x0000000400047305 */ /* 0x000ea2000020f000 */
[----:B------:R-:W4:Y:S01]  /*1170*/  LDCU UR39, c[0x0][0xf24] ;  /* 0x0001e480ff2777ac */ /* 0x000f220008000800 */
[----:B---3--:R-:W-:Y:S01]  /*1180*/  FMUL R3, R3, UR4 ;  /* 0x0000000403037c20 */ /* 0x008fe20008400000 */
[----:B------:R-:W-:Y:S01]  /*1190*/  ULOP3.LUT UR4, UR6, 0x2, URZ, 0xc0, !UPT ;  /* 0x0000000206047892 */ /* 0x000fe2000f8ec0ff */
[----:B------:R-:W3:Y:S04]  /*11a0*/  LDCU UR26, c[0x0][0xf30] ;  /* 0x0001e600ff1a77ac */ /* 0x000ee80008000800 */
[----:B------:R-:W4:Y:S01]  /*11b0*/  F2I.U32.TRUNC.NTZ R3, R3 ;  /* 0x0000000300037305 */ /* 0x000f22000020f000 */
[----:B------:R-:W-:Y:S01]  /*11c0*/  UISETP.GT.U32.AND UP0, UPT, UR4, 0xffff, UPT ;  /* 0x0000ffff0400788c */ /* 0x000fe2000bf04070 */
[----:B------:R-:W-:Y:S01]  /*11d0*/  UMOV UR25, UR74 ;  /* 0x0000004a00197c82 */ /* 0x000fe20008000000 */
[----:B-1----:R-:W-:Y:S01]  /*11e0*/  UISETP.GE.AND UP2, UPT, UR23, 0x1, UPT ;  /* 0x000000011700788c */ /* 0x002fe2000bf46270 */
[----:B--2---:R-:W-:Y:S01]  /*11f0*/  R2UR UR5, R4 ;  /* 0x00000000040572ca */ /* 0x004fe200000e0000 */
[----:B------:R-:W-:Y:S01]  /*1200*/  USEL UR53, UR4, 0xffff, !UP0 ;  /* 0x0000ffff04357887 */ /* 0x000fe2000c000000 */
[----:B------:R-:W-:Y:S01]  /*1210*/  PRMT R4, RZ, 0x7610, R4 ;  /* 0x00007610ff047816 */ /* 0x000fe20000000004 */
[----:B------:R-:W-:Y:S01]  /*1220*/  UMOV UR28, UR7 ;  /* 0x00000007001c7c82 */ /* 0x000fe20008000000 */
[----:B----4-:R-:W-:-:S02]  /*1230*/  R2UR UR6, R3 ;  /* 0x00000000030672ca */ /* 0x010fc400000e0000 */
[----:B------:R-:W-:-:S07]  /*1240*/  PRMT R3, RZ, 0x7610, R3 ;  /* 0x00007610ff037816 */ /* 0x000fce0000000003 */
[----:B------:R-:W-:-:S04]  /*1250*/  UIADD3 UR5, UPT, UPT, -UR5, URZ, URZ ;  /* 0x000000ff05057290 */ /* 0x000fc8000fffe1ff */
[----:B------:R-:W-:Y:S02]  /*1260*/  UIMAD UR5, UR8, UR5, UR74 ;  /* 0x00000005080572a4 */ /* 0x000fe4000f8e024a */
[----:B------:R-:W-:-:S04]  /*1270*/  UIADD3 UR4, UPT, UPT, -UR6, URZ, URZ ;  /* 0x000000ff06047290 */ /* 0x000fc8000fffe1ff */
[----:B------:R-:W-:Y:S01]  /*1280*/  IMAD.U32 R87, RZ, RZ, UR5 ;  /* 0x00000005ff577e24 */ /* 0x000fe2000f8e00ff */
[----:B------:R-:W-:-:S06]  /*1290*/  UIMAD UR4, UR9, UR4, UR7 ;  /* 0x00000004090472a4 */ /* 0x000fcc000f8e0207 */
[----:B------:R-:W-:Y:S01]  /*12a0*/  IMAD.U32 R86, RZ, RZ, UR4 ;  /* 0x00000004ff567e24 */ /* 0x000fe2000f8e00ff */
[----:B---3--:R-:W-:Y:S06]  /*12b0*/  BRA.U UP4, `(.L_x_17) ;  /* 0x0000000104407547 */ /* 0x008fec000b800000 */
[----:B------:R-:W-:Y:S02]  /*12c0*/  R2UR UR4, R87 ;  /* 0x00000000570472ca */ /* 0x000fe400000e0000 */
[----:B------:R-:W-:-:S11]  /*12d0*/  R2UR UR8, R86 ;  /* 0x00000000560872ca */ /* 0x000fd600000e0000 */
[----:B------:R-:W-:Y:S02]  /*12e0*/  UISETP.GT.U32.AND UP0, UPT, UR4, 0x1, UPT ;  /* 0x000000010400788c */ /* 0x000fe4000bf04070 */
[----:B------:R-:W-:Y:S02]  /*12f0*/  ULOP3.LUT UR4, UR4, 0xfffffffe, URZ, 0xc0, !UPT ;  /* 0xfffffffe04047892 */ /* 0x000fe4000f8ec0ff */
[----:B------:R-:W-:Y:S02]  /*1300*/  UISETP.NE.AND UP1, UPT, UR8, URZ, UP0 ;  /* 0x000000ff0800728c */ /* 0x000fe40008725270 */
[----:B------:R-:W-:Y:S02]  /*1310*/  UISETP.NE.AND UP0, UPT, UR8, 0x1, UP0 ;  /* 0x000000010800788c */ /* 0x000fe40008705270 */
[----:B------:R-:W-:Y:S02]  /*1320*/  USEL UR7, URZ, 0x1, UP1 ;  /* 0x00000001ff077887 */ /* 0x000fe40008800000 */
[----:B------:R-:W-:-:S02]  /*1330*/  USEL UR6, URZ, 0x4, UP0 ;  /* 0x00000004ff067887 */ /* 0x000fc40008000000 */
[----:B------:R-:W-:Y:S02]  /*1340*/  USEL UR5, URZ, 0x2, UP1 ;  /* 0x00000002ff057887 */ /* 0x000fe40008800000 */
[----:B------:R-:W-:Y:S02]  /*1350*/  ULEA UR4, UR8, UR4, 0x1 ;  /* 0x0000000408047291 */ /* 0x000fe4000f8e08ff */
[----:B------:R-:W-:Y:S02]  /*1360*/  USEL UR8, URZ, 0x8, UP0 ;  /* 0x00000008ff087887 */ /* 0x000fe40008000000 */
[----:B------:R-:W-:Y:S02]  /*1370*/  UIADD3 UR5, UPT, UPT, UR5, UR6, UR7 ;  /* 0x0000000605057290 */ /* 0x000fe4000fffe007 */
[----:B------:R-:W-:Y:S02]  /*1380*/  USHF.L.U32 UR4, UR27, UR4, URZ ;  /* 0x000000041b047299 */ /* 0x000fe400080006ff */
[----:B------:R-:W-:-:S04]  /*1390*/  UIADD3 UR5, UPT, UPT, UR5, UR8, URZ ;  /* 0x0000000805057290 */ /* 0x000fc8000fffe0ff */
[----:B------:R-:W-:Y:S02]  /*13a0*/  IMAD.U32 R3, RZ, RZ, UR4 ;  /* 0x00000004ff037e24 */ /* 0x000fe4000f8e00ff */
[----:B------:R-:W-:Y:S02]  /*13b0*/  IMAD.U32 R4, RZ, RZ, UR5 ;  /* 0x00000005ff047e24 */ /* 0x000fe4000f8e00ff */
.L_x_17:
[----:B------:R-:W-:Y:S05]  /*13c0*/  BRA.U !UP2, `(.L_x_18) ;  /* 0x000000010ad47547 */ /* 0x000fea000b800000 */
[----:B------:R-:W1:Y:S01]  /*13d0*/  LDCU.128 UR12, c[0x0][0xf10] ;  /* 0x0001e200ff0c77ac */ /* 0x000e620008000c00 */
[----:B------:R-:W2:Y:S01]  /*13e0*/  LDCU UR6, c[0x0][0x370] ;  /* 0x00006e00ff0677ac */ /* 0x000ea20008000800 */
[----:B------:R-:W3:Y:S01]  /*13f0*/  LDCU UR5, c[0x0][0x374] ;  /* 0x00006e80ff0577ac */ /* 0x000ee20008000800 */
[----:B------:R-:W4:Y:S01]  /*1400*/  LDCU UR24, c[0x0][0xf0c] ;  /* 0x0001e180ff1877ac */ /* 0x000f220008000800 */
[----:B------:R-:W4:Y:S01]  /*1410*/  LDCU UR4, c[0x0][0xf20] ;  /* 0x0001e400ff0477ac */ /* 0x000f220008000800 */
[----:B------:R-:W4:Y:S01]  /*1420*/  LDCU.64 UR8, c[0x0][0xf28] ;  /* 0x0001e500ff0877ac */ /* 0x000f220008000a00 */
[----:B-1----:R-:W-:Y:S02]  /*1430*/  UISETP.NE.AND UP0, UPT, UR14, 0x1, UPT ;  /* 0x000000010e00788c */ /* 0x002fe4000bf05270 */
[----:B---3--:R-:W-:Y:S02]  /*1440*/  UIMAD.WIDE.U32 UR10, UR5, UR15, URZ ;  /* 0x0000000f050a72a5 */ /* 0x008fe4000f8e00ff */
[----:B--2---:R-:W-:-:S02]  /*1450*/  UIMAD.WIDE.U32 UR18, UR6, UR12, URZ ;  /* 0x0000000c061272a5 */ /* 0x004fc4000f8e00ff */
[----:B----4-:R-:W-:Y:S02]  /*1460*/  UISETP.NE.AND UP1, UPT, UR24, 0x1, UPT ;  /* 0x000000011800788c */ /* 0x010fe4000bf25270 */
[----:B------:R-:W-:Y:S01]  /*1470*/  UISETP.NE.AND UP2, UPT, UR23, 0x1, UPT ;  /* 0x000000011700788c */ /* 0x000fe2000bf45270 */
[----:B------:R-:W-:Y:S02]  /*1480*/  UMOV UR10, UR11 ;  /* 0x0000000b000a7c82 */ /* 0x000fe40008000000 */
[----:B------:R-:W-:Y:S01]  /*1490*/  UMOV UR18, UR19 ;  /* 0x0000001300127c82 */ /* 0x000fe20008000000 */
[----:B------:R-:W-:Y:S02]  /*14a0*/  @UP0 USHF.R.U32.HI UR5, URZ, UR4, UR10 ;  /* 0x00000004ff050299 */ /* 0x000fe4000801160a */
[----:B------:R-:W-:Y:S02]  /*14b0*/  UIMAD.WIDE.U32 UR20, UR28, UR15, URZ ;  /* 0x0000000f1c1472a5 */ /* 0x000fe4000f8e00ff */
[----:B------:R-:W-:-:S02]  /*14c0*/  UIMAD.WIDE.U32 UR10, UR5, UR8, URZ ;  /* 0x00000008050a72a5 */ /* 0x000fc4000f8e00ff */
[----:B------:R-:W-:Y:S02]  /*14d0*/  @UP1 USHF.R.U32.HI UR6, URZ, UR13, UR18 ;  /* 0x0000000dff061299 */ /* 0x000fe40008011612 */
[----:B------:R-:W-:Y:S02]  /*14e0*/  UIMAD.WIDE.U32 UR16, UR25, UR12, URZ ;  /* 0x0000000c191072a5 */ /* 0x000fe4000f8e00ff */
[----:B------:R-:W-:Y:S01]  /*14f0*/  UIMAD.WIDE.U32 UR18, UR6, UR8, URZ ;  /* 0x00000008061272a5 */ /* 0x000fe2000f8e00ff */
[----:B------:R-:W-:Y:S01]  /*1500*/  UMOV UR20, UR21 ;  /* 0x0000001500147c82 */ /* 0x000fe20008000000 */
[----:B------:R-:W-:Y:S01]  /*1510*/  UMOV UR10, UR11 ;  /* 0x0000000b000a7c82 */ /* 0x000fe20008000000 */
[----:B------:R-:W-:Y:S02]  /*1520*/  USHF.R.U32.HI UR20, URZ, UR4, UR20 ;  /* 0x00000004ff147299 */ /* 0x000fe40008011614 */
[----:B------:R-:W-:Y:S02]  /*1530*/  @UP2 USHF.R.U32.HI UR5, URZ, UR9, UR10 ;  /* 0x00000009ff052299 */ /* 0x000fe4000801160a */
[----:B------:R-:W-:Y:S01]  /*1540*/  UMOV UR7, UR19 ;  /* 0x0000001300077c82 */ /* 0x000fe20008000000 */
[----:B------:R-:W-:Y:S01]  /*1550*/  UMOV UR16, UR17 ;  /* 0x0000001100107c82 */ /* 0x000fe20008000000 */
[----:B------:R-:W-:-:S02]  /*1560*/  @UP2 USHF.R.U32.HI UR6, URZ, UR9, UR7 ;  /* 0x00000009ff062299 */ /* 0x000fc40008011607 */
[----:B------:R-:W-:Y:S02]  /*1570*/  USHF.R.U32.HI UR13, URZ, UR13, UR16 ;  /* 0x0000000dff0d7299 */ /* 0x000fe40008011610 */
[----:B------:R-:W-:Y:S02]  /*1580*/  USEL UR4, UR28, UR20, !UP0 ;  /* 0x000000141c047287 */ /* 0x000fe4000c000000 */
[----:B------:R-:W-:Y:S02]  /*1590*/  UIMAD UR7, UR5, UR23, URZ ;  /* 0x00000017050772a4 */ /* 0x000fe4000f8e02ff */
[----:B------:R-:W-:Y:S02]  /*15a0*/  USEL UR5, UR25, UR13, !UP1 ;  /* 0x0000000d19057287 */ /* 0x000fe4000c800000 */
[----:B------:R-:W-:Y:S02]  /*15b0*/  UIMAD UR12, UR6, UR23, URZ ;  /* 0x00000017060c72a4 */ /* 0x000fe4000f8e02ff */
[----:B------:R-:W-:-:S02]  /*15c0*/  UISETP.GE.AND UP0, UPT, UR4, UR7, UPT ;  /* 0x000000070400728c */ /* 0x000fc4000bf06270 */
[----:B------:R-:W-:Y:S02]  /*15d0*/  UIMAD.WIDE.U32 UR10, UR4, UR8, URZ ;  /* 0x00000008040a72a5 */ /* 0x000fe4000f8e00ff */
[----:B------:R-:W-:Y:S02]  /*15e0*/  UISETP.GE.OR UP0, UPT, UR5, UR12, UP0 ;  /* 0x0000000c0500728c */ /* 0x000fe40008706670 */
[----:B------:R-:W-:Y:S02]  /*15f0*/  UIMAD.WIDE.U32 UR12, UR5, UR8, URZ ;  /* 0x00000008050c72a5 */ /* 0x000fe4000f8e00ff */
[----:B------:R-:W-:Y:S01]  /*1600*/  UIADD3 UR10, UPT, UPT, -UR4, URZ, URZ ;  /* 0x000000ff040a7290 */ /* 0x000fe2000fffe1ff */
[----:B------:R-:W-:Y:S01]  /*1610*/  UMOV UR8, UR11 ;  /* 0x0000000b00087c82 */ /* 0x000fe20008000000 */
[----:B------:R-:W-:Y:S02]  /*1620*/  UIADD3 UR11, UPT, UPT, -UR5, URZ, URZ ;  /* 0x000000ff050b7290 */ /* 0x000fe4000fffe1ff */
[----:B------:R-:W-:-:S03]  /*1630*/  USHF.R.U32.HI UR8, URZ, UR9, UR8 ;  /* 0x00000009ff087299 */ /* 0x000fc60008011608 */
[----:B------:R-:W-:Y:S01]  /*1640*/  @!UP0 UMOV UR7, UR13 ;  /* 0x0000000d00078c82 */ /* 0x000fe20008000000 */
[----:B------:R-:W-:Y:S02]  /*1650*/  UIMAD UR28, UR14, UR10, UR28 ;  /* 0x0000000a0e1c72a4 */ /* 0x000fe4000f8e021c */
[----:B------:R-:W-:Y:S02]  /*1660*/  USEL UR8, UR4, UR8, !UP2 ;  /* 0x0000000804087287 */ /* 0x000fe4000d000000 */
[----:B------:R-:W-:Y:S02]  /*1670*/  @!UP0 USHF.R.U32.HI UR7, URZ, UR9, UR7 ;  /* 0x00000009ff078299 */ /* 0x000fe40008011607 */
[----:B------:R-:W-:Y:S02]  /*1680*/  UIADD3 UR9, UPT, UPT, -UR8, URZ, URZ ;  /* 0x000000ff08097290 */ /* 0x000fe4000fffe1ff */
[----:B------:R-:W-:Y:S02]  /*1690*/  @!UP0 USEL UR7, UR5, UR7, !UP2 ;  /* 0x0000000705078287 */ /* 0x000fe4000d000000 */
[----:B------:R-:W-:-:S02]  /*16a0*/  UIMAD UR9, UR23, UR9, UR4 ;  /* 0x00000009170972a4 */ /* 0x000fc4000f8e0204 */
[----:B------:R-:W-:Y:S02]  /*16b0*/  @!UP0 UIADD3 UR8, UPT, UPT, UR8, -UR7, URZ ;  /* 0x8000000708088290 */ /* 0x000fe4000fffe0ff */
[----:B------:R-:W-:Y:S02]  /*16c0*/  @!UP0 UIMAD UR6, UR9, UR6, UR7 ;  /* 0x00000006090682a4 */ /* 0x000fe4000f8e0207 */
[----:B------:R-:W-:Y:S02]  /*16d0*/  @!UP0 UIMAD UR4, UR8, UR23, UR5 ;  /* 0x00000017080482a4 */ /* 0x000fe4000f8e0205 */
[----:B------:R-:W-:Y:S02]  /*16e0*/  UIMAD UR25, UR24, UR11, UR25 ;  /* 0x0000000b181972a4 */ /* 0x000fe4000f8e0219 */
[----:B------:R-:W-:Y:S01]  /*16f0*/  UIMAD UR28, UR4, UR14, UR28 ;  /* 0x0000000e041c72a4 */ /* 0x000fe2000f8e021c */
[----:B------:R-:W-:Y:S02]  /*1700*/  @!UP0 UMOV UR5, UR6 ;  /* 0x0000000600058c82 */ /* 0x000fe40008000000 */
[----:B------:R-:W-:-:S12]  /*1710*/  UIMAD UR25, UR5, UR24, UR25 ;  /* 0x00000018051972a4 */ /* 0x000fd8000f8e0219 */
.L_x_18:
[----:B------:R-:W-:Y:S02]  /*1720*/  UISETP.NE.AND UP1, UPT, UR26, 0x1, UPT ;  /* 0x000000011a00788c */ /* 0x000fe4000bf25270 */
[----:B------:R-:W-:Y:S02]  /*1730*/  ULOP3.LUT UR57, UR57, 0x200, URZ, 0xc0, !UPT ;  /* 0x0000020039397892 */ /* 0x000fe4000f8ec0ff */
[----:B------:R-:W-:Y:S02]  /*1740*/  ULOP3.LUT UR45, UR45, 0xffff, URZ, 0xc0, !UPT ;  /* 0x0000ffff2d2d7892 */ /* 0x000fe4000f8ec0ff */
[----:B------:R-:W-:Y:S02]  /*1750*/  ULOP3.LUT UR53, UR53, 0xffff, URZ, 0xc0, !UPT ;  /* 0x0000ffff35357892 */ /* 0x000fe4000f8ec0ff */
[----:B------:R-:W-:Y:S02]  /*1760*/  UISETP.NE.AND UP0, UPT, UR22, 0x2, UPT ;  /* 0x000000021600788c */ /* 0x000fe4000bf05270 */
[----:B------:R-:W-:-:S02]  /*1770*/  ULOP3.LUT UR76, UR74, 0x1, URZ, 0xc0, !UPT ;  /* 0x000000014a4c7892 */ /* 0x000fc4000f8ec0ff */
[----:B------:R-:W-:Y:S02]  /*1780*/  ULOP3.LUT UR62, UR62, 0x1, URZ, 0xc0, !UPT ;  /* 0x000000013e3e7892 */ /* 0x000fe4000f8ec0ff */
[----:B------:R-:W-:Y:S02]  /*1790*/  ULOP3.LUT UR56, UR56, 0x2000, URZ, 0xc0, !UPT ;  /* 0x0000200038387892 */ /* 0x000fe4000f8ec0ff */
[----:B------:R-:W-:Y:S02]  /*17a0*/  ULOP3.LUT UR61, UR61, 0x200, URZ, 0xc0, !UPT ;  /* 0x000002003d3d7892 */ /* 0x000fe4000f8ec0ff */
[----:B------:R-:W-:Y:S02]  /*17b0*/  USHF.R.U32.HI UR63, URZ, 0x9, UR57 ;  /* 0x00000009ff3f7899 */ /* 0x000fe40008011639 */
[----:B------:R-:W-:Y:S02]  /*17c0*/  USHF.L.U32 UR45, UR29, UR45, URZ ;  /* 0x0000002d1d2d7299 */ /* 0x000fe400080006ff */
[----:B------:R-:W-:Y:S01]  /*17d0*/  USHF.L.U32 UR53, UR27, UR53, URZ ;  /* 0x000000351b357299 */ /* 0x000fe200080006ff */
[----:B------:R-:W-:Y:S11]  /*17e0*/  BRA.U UP1, `(.L_x_19) ;  /* 0x0000000101447547 */ /* 0x000ff6000b800000 */
[----:B------:R-:W1:Y:S01]  /*17f0*/  LDCU.128 UR8, c[0x0][0xf10] ;  /* 0x0001e200ff0877ac */ /* 0x000e620008000c00 */
[----:B------:R-:W2:Y:S01]  /*1800*/  LDCU UR12, c[0x0][0xf0c] ;  /* 0x0001e180ff0c77ac */ /* 0x000ea20008000800 */
[----:B------:R-:W3:Y:S01]  /*1810*/  LDCU UR13, c[0x0][0xf20] ;  /* 0x0001e400ff0d77ac */ /* 0x000ee20008000800 */
[----:B-1----:R-:W-:Y:S02]  /*1820*/  UIMAD.WIDE.U32 UR6, UR25, UR8, URZ ;  /* 0x00000008190672a5 */ /* 0x002fe4000f8e00ff */
[----:B------:R-:W-:Y:S02]  /*1830*/  UIMAD.WIDE.U32 UR4, UR28, UR11, URZ ;  /* 0x0000000b1c0472a5 */ /* 0x000fe4000f8e00ff */
[----:B--2---:R-:W-:Y:S02]  /*1840*/  UISETP.NE.AND UP2, UPT, UR12, 0x1, UPT ;  /* 0x000000010c00788c */ /* 0x004fe4000bf45270 */
[----:B------:R-:W-:Y:S01]  /*1850*/  UISETP.NE.AND UP1, UPT, UR10, 0x1, UPT ;  /* 0x000000010a00788c */ /* 0x000fe2000bf25270 */
[----:B------:R-:W-:-:S02]  /*1860*/  UMOV UR6, UR7 ;  /* 0x0000000700067c82 */ /* 0x000fc40008000000 */
[----:B------:R-:W-:Y:S01]  /*1870*/  UMOV UR4, UR5 ;  /* 0x0000000500047c82 */ /* 0x000fe20008000000 */
[----:B------:R-:W-:Y:S02]  /*1880*/  USHF.R.U32.HI UR9, URZ, UR9, UR6 ;  /* 0x00000009ff097299 */ /* 0x000fe40008011606 */
[----:B---3--:R-:W-:Y:S02]  /*1890*/  USHF.R.U32.HI UR4, URZ, UR13, UR4 ;  /* 0x0000000dff047299 */ /* 0x008fe40008011604 */
[----:B------:R-:W-:Y:S02]  /*18a0*/  USEL UR5, UR25, UR9, !UP2 ;  /* 0x0000000919057287 */ /* 0x000fe4000d000000 */
[----:B------:R-:W-:-:S04]  /*18b0*/  USEL UR4, UR28, UR4, !UP1 ;  /* 0x000000041c047287 */ /* 0x000fc8000c800000 */
[----:B------:R-:W-:Y:S02]  /*18c0*/  UIADD3 UR6, UPT, UPT, UR5, -UR4, URZ ;  /* 0x8000000405067290 */ /* 0x000fe4000fffe0ff */
[----:B------:R-:W-:Y:S02]  /*18d0*/  UIADD3 UR4, UPT, UPT, -UR5, UR4, URZ ;  /* 0x0000000405047290 */ /* 0x000fe4000fffe1ff */
[----:B------:R-:W-:Y:S02]  /*18e0*/  UIMAD UR28, UR6, UR10, UR28 ;  /* 0x0000000a061c72a4 */ /* 0x000fe4000f8e021c */
[----:B------:R-:W-:-:S12]  /*18f0*/  UIMAD UR25, UR4, UR12, UR25 ;  /* 0x0000000c041972a4 */ /* 0x000fd8000f8e0219 */
.L_x_19:
[----:B------:R-:W-:Y:S05]  /*1900*/  BRA.U !UP5, `(.L_x_20) ;  /* 0x000000010d0c7547 */ /* 0x000fea000b800000 */
[----:B------:R-:W-:Y:S01]  /*1910*/  UCGABAR_WAIT ;  /* 0x0000000000007dc7 */ /* 0x000fe20008000000 */
[----:B------:R-:W-:Y:S01]  /*1920*/  CCTL.IVALL ;  /* 0x00000000ff00798f */ /* 0x000fe20002000000 */
[----:B------:R-:W-:Y:S05]  /*1930*/  BRA `(.L_x_21) ;  /* 0x0000000000047947 */ /* 0x000fea0003800000 */
.L_x_20:
[----:B------:R-:W-:Y:S06]  /*1940*/  BAR.SYNC.DEFER_BLOCKING 0x0 ;  /* 0x0000000000007b1d */ /* 0x000fec0000010000 */
.L_x_21:
[----:B------:R-:W-:Y:S05]  /*1950*/  BRA.U UP0, `(.L_x_22) ;  /* 0x0000001900347547 */ /* 0x000fea000b800000 */
[----:B------:R-:W1:Y:S01]  /*1960*/  LDCU UR6, c[0x0][0x38c] ;  /* 0x00007180ff0677ac */ /* 0x000e620008000800 */
[----:B------:R-:W-:Y:S01]  /*1970*/  PLOP3.LUT P2, PT, PT, PT, UP3, 0x80, 0x8 ;  /* 0x000000000008781c */ /* 0x000fe20003f4f038 */
[----:B------:R-:W-:Y:S01]  /*1980*/  IMAD.MOV.U32 R12, RZ, RZ, 0x1 ;  /* 0x00000001ff0c7424 */ /* 0x000fe200078e00ff */
[----:B------:R-:W-:Y:S02]  /*1990*/  ISETP.NE.AND P3, PT, R5, RZ, P4 ;  /* 0x000000ff0500720c */ /* 0x000fe40002765270 */
[----:B------:R-:W-:Y:S02]  /*19a0*/  CS2R R10, SRZ ;  /* 0x00000000000a7805 */ /* 0x000fe4000001ff00 */
[----:B------:R-:W-:Y:S01]  /*19b0*/  PLOP3.LUT P2, PT, P2, PT, PT, 0x8, 0x80 ;  /* 0x000000000080781c */ /* 0x000fe2000174e170 */
[----:B------:R-:W-:Y:S01]  /*19c0*/  IMAD.MOV.U32 R9, RZ, RZ, RZ ;  /* 0x000000ffff097224 */ /* 0x000fe200078e00ff */
[----:B------:R-:W2:Y:S01]  /*19d0*/  LDCU UR68, c[0x0][0x370] ;  /* 0x00006e00ff4477ac */ /* 0x000ea20008000800 */
[----:B------:R-:W-:Y:S01]  /*19e0*/  IMAD.MOV.U32 R8, RZ, RZ, 0x1 ;  /* 0x00000001ff087424 */ /* 0x000fe200078e00ff */
[----:B------:R-:W3:Y:S01]  /*19f0*/  LDCU.64 UR54, c[0x0][0x348] ;  /* 0x00006900ff3677ac */ /* 0x000ee20008000a00 */
[----:B------:R-:W-:Y:S01]  /*1a00*/  ULEA UR73, UR76, UR62, 0x1 ;  /* 0x0000003e4c497291 */ /* 0x000fe2000f8e08ff */
[----:B------:R-:W4:Y:S01]  /*1a10*/  LDCU UR67, c[0x0][0x374] ;  /* 0x00006e80ff4377ac */ /* 0x000f220008000800 */
[----:B-1----:R-:W-:-:S02]  /*1a20*/  UIADD3 UR5, UPT, UPT, UR6, 0xff, URZ ;  /* 0x000000ff06057890 */ /* 0x002fc4000fffe0ff */
[----:B------:R-:W-:Y:S02]  /*1a30*/  UIADD3 UR75, UPT, UPT, UR6, 0x1fe, URZ ;  /* 0x000001fe064b7890 */ /* 0x000fe4000fffe0ff */
[----:B------:R-:W-:Y:S01]  /*1a40*/  USHF.R.S32.HI UR4, URZ, 0x1f, UR5 ;  /* 0x0000001fff047899 */ /* 0x000fe20008011405 */
[----:B------:R-:W-:-:S03]  /*1a50*/  UMOV UR29, URZ ;  /* 0x000000ff001d7c82 */ /* 0x000fc60008000000 */
[----:B------:R-:W-:Y:S02]  /*1a60*/  ULEA.HI UR4, UR4, UR5, URZ, 0x8 ;  /* 0x0000000504047291 */ /* 0x000fe4000f8f40ff */
[----:B------:R-:W-:Y:S02]  /*1a70*/  UIADD3 UR5, UPT, UPT, UR6, -0x1, URZ ;  /* 0xffffffff06057890 */ /* 0x000fe4000fffe0ff */
[----:B------:R-:W-:Y:S02]  /*1a80*/  USHF.R.S32.HI UR70, URZ, 0x8, UR4 ;  /* 0x00000008ff467899 */ /* 0x000fe40008011404 */
[----:B------:R-:W-:Y:S02]  /*1a90*/  UISETP.GE.U32.AND UP1, UPT, UR5, -0x1ff, UPT ;  /* 0xfffffe010500788c */ /* 0x000fe4000bf26070 */
[----:B------:R-:W-:-:S04]  /*1aa0*/  UISETP.LT.U32.AND UP0, UPT, UR70, 0x4, UPT ;  /* 0x000000044600788c */ /* 0x000fc8000bf01070 */
[----:B------:R-:W-:Y:S02]  /*1ab0*/  USEL UR69, UR70, 0x4, UP0 ;  /* 0x0000000446457887 */ /* 0x000fe40008000000 */
[----:B------:R-:W-:Y:S02]  /*1ac0*/  UISETP.NE.AND UP0, UPT, UR22, URZ, UPT ;  /* 0x000000ff1600728c */ /* 0x000fe4000bf05270 */
[----:B------:R-:W-:Y:S02]  /*1ad0*/  UIADD3 UR4, UPT, UPT, UR69, -0x1, URZ ;  /* 0xffffffff45047890 */ /* 0x000fe4000fffe0ff */
[----:B------:R-:W-:Y:S02]  /*1ae0*/  @UP1 UIADD3 UR4, UPT, UPT, UR69, URZ, URZ ;  /* 0x000000ff45041290 */ /* 0x000fe4000fffe0ff */
[----:B------:R-:W-:Y:S02]  /*1af0*/  USEL UR60, UR60, 0x2, UP0 ;  /* 0x000000023c3c7887 */ /* 0x000fe40008000000 */
[----:B------:R-:W-:-:S02]  /*1b00*/  UIADD3 UR72, UPT, UPT, UR70, -UR69, URZ ;  /* 0x8000004546487290 */ /* 0x000fc4000fffe0ff */
[----:B------:R-:W-:Y:S02]  /*1b10*/  UIADD3 UR64, UPT, UPT, UR4, 0x1, URZ ;  /* 0x0000000104407890 */ /* 0x000fe4000fffe0ff */
[----:B--234-:R-:W-:-:S12]  /*1b20*/  UIADD3 UR71, UPT, UPT, -UR4, URZ, URZ ;  /* 0x000000ff04477290 */ /* 0x01cfd8000fffe1ff */
.L_x_46:
[----:B------:R-:W-:-:S13]  /*1b30*/  R2UR UR4, R88 ;  /* 0x00000000580472ca */ /* 0x000fda00000e0000 */
[----:B------:R-:W-:Y:S01]  /*1b40*/  UISETP.NE.AND UP0, UPT, UR4, URZ, UPT ;  /* 0x000000ff0400728c */ /* 0x000fe2000bf05270 */
[----:B-1----:R-:W1:Y:S02]  /*1b50*/  S2UR UR4, SR_CgaCtaId ;  /* 0x00000000000479c3 */ /* 0x002e640000008800 */
[----:B-1----:R-:W-:-:S06]  /*1b60*/  MOV R88, UR4 ;  /* 0x0000000400587c02 */ /* 0x002fcc0008000f00 */
[----:B---3--:R-:W-:Y:S05]  /*1b70*/  BRA.U UP0, `(.L_x_23) ;  /* 0x0000000100347547 */ /* 0x008fea000b800000 */
[----:B------:R-:W1:Y:S01]  /*1b80*/  S2R R0, SR_CgaCtaId ;  /* 0x0000000000007919 */ /* 0x000e620000008800 */
[----:B------:R-:W-:Y:S02]  /*1b90*/  MOV R3, 0x400 ;  /* 0x0000040000037802 */ /* 0x000fe40000000f00 */
[----:B------:R-:W-:Y:S02]  /*1ba0*/  SHF.L.U32 R2, R8, 0x1f, RZ ;  /* 0x0000001f08027819 */ /* 0x000fe400000006ff */
[----:B-1----:R-:W-:-:S05]  /*1bb0*/  LEA R0, R0, R3, 0x18 ;  /* 0x0000000300007211 */ /* 0x002fca00078ec0ff */
[----:B------:R-:W-:-:S04]  /*1bc0*/  IMAD R3, R9, 0x8, R0 ;  /* 0x0000000809037824 */ /* 0x000fc800078e0200 */
[----:B------:R-:W1:Y:S02]  /*1bd0*/  SYNCS.PHASECHK.TRANS64.TRYWAIT P0, [R3+URZ+0xd0], R2 ;  /* 0x0000d002030075a7 */ /* 0x000e6400080011ff */
[----:B-1----:R-:W-:Y:S05]  /*1be0*/  @!P0 BRA `(.L_x_24) ;  /* 0x0000007800ac8947 */ /* 0x002fea0003800000 */
.L_x_137:
[----:B------:R-:W-:Y:S01]  /*1bf0*/  VIADD R9, R9, 0x1 ;  /* 0x0000000109097836 */ /* 0x000fe20000000000 */
[----:B------:R1:W-:Y:S04]  /*1c00*/  SYNCS.ARRIVE.TRANS64.A1T0 RZ, [R3+URZ+0xc0], RZ ;  /* 0x0000c0ff03ff79a7 */ /* 0x0003e800081000ff */
[----:B------:R-:W-:-:S04]  /*1c10*/  ISETP.NE.AND P0, PT, R9, 0x2, PT ;  /* 0x000000020900780c */ /* 0x000fc80003f05270 */
[----:B------:R-:W-:Y:S02]  /*1c20*/  SEL R9, R9, RZ, P0 ;  /* 0x000000ff09097207 */ /* 0x000fe40000000000 */
[----:B-1----:R-:W-:-:S04]  /*1c30*/  SEL R3, RZ, 0x1, P0 ;  /* 0x00000001ff037807 */ /* 0x002fc80000000000 */
[----:B------:R-:W-:Y:S02]  /*1c40*/  LOP3.LUT R8, R8, R3, RZ, 0x3c, !PT ;  /* 0x0000000308087212 */ /* 0x000fe400078e3cff */
.L_x_23:
[----:B------:R-:W-:Y:S01]  /*1c50*/  R2UR UR4, R88 ;  /* 0x00000000580472ca */ /* 0x000fe200000e0000 */
[----:B------:R-:W-:Y:S01]  /*1c60*/  UMOV UR7, 0x400 ;  /* 0x0000040000077882 */ /* 0x000fe20000000000 */
[----:B------:R-:W-:Y:S01]  /*1c70*/  SHF.L.U32 R0, R12, 0x1f, RZ ;  /* 0x0000001f0c007819 */ /* 0x000fe200000006ff */
[----:B------:R-:W-:Y:S02]  /*1c80*/  UISETP.GE.U32.AND UP0, UPT, UR75, 0x1ff, UPT ;  /* 0x000001ff4b00788c */ /* 0x000fe4000bf06070 */
[----:B------:R-:W-:Y:S02]  /*1c90*/  ULEA UR35, UR28, UR76, 0x1 ;  /* 0x0000004c1c237291 */ /* 0x000fe4000f8e08ff */
[----:B------:R-:W-:Y:S02]  /*1ca0*/  ULEA.HI UR12, UR28, UR28, URZ, 0x1 ;  /* 0x0000001c1c0c7291 */ /* 0x000fe4000f8f08ff */
[----:B------:R-:W-:Y:S02]  /*1cb0*/  USHF.L.U32 UR35, UR35, 0x5, URZ ;  /* 0x0000000523237899 */ /* 0x000fe400080006ff */
[----:B------:R-:W-:-:S02]  /*1cc0*/  USHF.R.S32.HI UR12, URZ, 0x1, UR12 ;  /* 0x00000001ff0c7899 */ /* 0x000fc4000801140c */
[----:B------:R-:W-:Y:S01]  /*1cd0*/  ULEA UR7, UR4, UR7, 0x18 ;  /* 0x0000000704077291 */ /* 0x000fe2000f8ec0ff */
[----:B------:R-:W-:-:S03]  /*1ce0*/  UMOV UR15, URZ ;  /* 0x000000ff000f7c82 */ /* 0x000fc60008000000 */
[----:B------:R-:W-:-:S09]  /*1cf0*/  ULEA UR4, UR29, UR7, 0x3 ;  /* 0x000000071d047291 */ /* 0x000fd2000f8e18ff */
[----:B------:R1:W2:Y:S01]  /*1d00*/  SYNCS.PHASECHK.TRANS64.TRYWAIT P1, [UR4+0x20], R0 ;  /* 0x00002000ff0075a7 */ /* 0x0002a20008021104 */
[----:B------:R-:W-:-:S04]  /*1d10*/  ULEA.HI UR4, UR25, UR25, URZ, 0x1 ;  /* 0x0000001919047291 */ /* 0x000fc8000f8f08ff */
[----:B------:R-:W-:Y:S02]  /*1d20*/  USHF.L.U32 UR51, UR4, 0x7, URZ ;  /* 0x0000000704337899 */ /* 0x000fe400080006ff */
[----:B------:R-:W-:Y:S02]  /*1d30*/  ULOP3.LUT UR20, UR4, 0xfffffffe, URZ, 0xc0, !UPT ;  /* 0xfffffffe04147892 */ /* 0x000fe4000f8ec0ff */
[----:B------:R-:W-:Y:S02]  /*1d40*/  ULOP3.LUT UR51, UR51, 0xffffff00, URZ, 0xc0, !UPT ;  /* 0xffffff0033337892 */ /* 0x000fe4000f8ec0ff */
[----:B------:R-:W-:Y:S02]  /*1d50*/  ULOP3.LUT UR20, UR20, 0x1, UR74, 0xf8, !UPT ;  /* 0x0000000114147892 */ /* 0x000fe4000f8ef84a */
[----:B------:R-:W-:Y:S01]  /*1d60*/  ULEA UR51, UR73, UR51, 0x6 ;  /* 0x0000003349337291 */ /* 0x000fe2000f8e30ff */
[----:B------:R-:W-:Y:S11]  /*1d70*/  BRA.U !UP0, `(.L_x_25) ;  /* 0x0000000508647547 */ /* 0x000ff6000b800000 */
[----:B------:R-:W-:Y:S01]  /*1d80*/  UMOV UR38, UR71 ;  /* 0x0000004700267c82 */ /* 0x000fe20008000000 */
[----:B------:R-:W-:Y:S01]  /*1d90*/  UMOV UR5, UR29 ;  /* 0x0000001d00057c82 */ /* 0x000fe20008000000 */
[----:B------:R-:W-:Y:S01]  /*1da0*/  UMOV UR42, 0x80 ;  /* 0x00000080002a7882 */ /* 0x000fe20000000000 */
[----:B------:R-:W-:Y:S01]  /*1db0*/  UMOV UR19, UR62 ;  /* 0x0000003e00137c82 */ /* 0x000fe20008000000 */
[----:B------:R-:W-:-:S05]  /*1dc0*/  UMOV UR11, UR63 ;  /* 0x0000003f000b7c82 */ /* 0x000fca0008000000 */
.L_x_33:
[----:B------:R-:W-:Y:S01]  /*1dd0*/  ULEA UR6, UR5, UR7, 0x3 ;  /* 0x0000000705067291 */ /* 0x000fe2000f8e18ff */
[----:B--2---:R-:W-:Y:S01]  /*1de0*/  @P4 MOV R2, 0x15000 ;  /* 0x0001500000024802 */ /* 0x004fe20000000f00 */
[----:B--23--:R-:W-:Y:S10]  /*1df0*/  @P1 BRA `(.L_x_26) ;  /* 0x00000000000c1947 */ /* 0x00cff40003800000 */
[----:B------:R-:W-:-:S04]  /*1e00*/  SHF.L.U32 R3, R12, 0x1f, RZ ;  /* 0x0000001f0c037819 */ /* 0x000fc800000006ff */
[----:B------:R-:W2:Y:S02]  /*1e10*/  SYNCS.PHASECHK.TRANS64.TRYWAIT P0, [UR6+0x20], R3 ;  /* 0x00002003ff0075a7 */ /* 0x000ea40008001106 */
[----:B--2---:R-:W-:Y:S05]  /*1e20*/  @!P0 BRA `(.L_x_27) ;  /* 0x0000007800308947 */ /* 0x004fea0003800000 */
.L_x_26:
[----:B------:R2:W-:Y:S01]  /*1e30*/  @P4 SYNCS.ARRIVE.TRANS64 RZ, [UR6], R2 ;  /* 0x00000002ffff49a7 */ /* 0x0005e20008000006 */
[----:B------:R-:W-:Y:S02]  /*1e40*/  ULOP3.LUT UR4, UR60, 0x2, URZ, 0xfc, !UPT ;  /* 0x000000023c047892 */ /* 0x000fe4000f8efcff */
[----:B------:R-:W-:Y:S02]  /*1e50*/  UIADD3 UR38, UPT, UPT, UR38, 0x1, URZ ;  /* 0x0000000126267890 */ /* 0x000fe4000fffe0ff */
[----:B------:R-:W-:Y:S02]  /*1e60*/  UISETP.NE.AND UP0, UPT, UR4, 0x2, UPT ;  /* 0x000000020400788c */ /* 0x000fe4000bf05270 */
[----:B------:R-:W-:-:S07]  /*1e70*/  UISETP.NE.AND UP4, UPT, UR38, 0x1, UPT ;  /* 0x000000012600788c */ /* 0x000fce000bf85270 */
[----:B------:R-:W-:Y:S05]  /*1e80*/  BRA.U UP0, `(.L_x_28) ;  /* 0x0000000100047547 */ /* 0x000fea000b800000 */
[----:B------:R-:W-:Y:S05]  /*1e90*/  BPT.TRAP 0x1 ;  /* 0x000000040000795c */ /* 0x000fea0000300000 */
.L_x_28:
[----:B------:R-:W-:Y:S04]  /*1ea0*/  BSSY.RECONVERGENT B0, `(.L_x_29) ;  /* 0x0000003000007945 */ /* 0x000fe80003800200 */
[----:B------:R-:W-:Y:S05]  /*1eb0*/  @!P3 BRA `(.L_x_30) ;  /* 0x000000000004b947 */ /* 0x000fea0003800000 */
[----:B------:R-:W-:Y:S05]  /*1ec0*/  BPT.TRAP 0x1 ;  /* 0x000000040000795c */ /* 0x000fea0000300000 */
.L_x_30:
[----:B------:R-:W-:Y:S05]  /*1ed0*/  BSYNC.RECONVERGENT B0 ;  /* 0x0000000000007941 */ /* 0x000fea0003800200 */
.L_x_29:
[----:B------:R-:W-:Y:S01]  /*1ee0*/  UIADD3 UR4, UPT, UPT, UR5, 0x1, URZ ;  /* 0x0000000105047890 */ /* 0x000fe2000fffe0ff */
[----:B------:R-:W-:Y:S01]  /*1ef0*/  BSSY.RECONVERGENT B0, `(.L_x_31) ;  /* 0x000003b000007945 */ /* 0x000fe20003800200 */
[----:B------:R-:W-:Y:S02]  /*1f00*/  ELECT P0, URZ, PT ;  /* 0x0000000000ff782f */ /* 0x000fe40003800000 */
[----:B------:R-:W-:-:S04]  /*1f10*/  UISETP.NE.AND UP0, UPT, UR4, 0x4, UPT ;  /* 0x000000040400788c */ /* 0x000fc8000bf05270 */
[----:B------:R-:W-:Y:S02]  /*1f20*/  USEL UR8, URZ, 0x1, UP0 ;  /* 0x00000001ff087887 */ /* 0x000fe40008000000 */
[----:B------:R-:W-:-:S04]  /*1f30*/  USEL UR29, UR4, URZ, UP0 ;  /* 0x000000ff041d7287 */ /* 0x000fc80008000000 */
[----:B------:R-:W-:Y:S01]  /*1f40*/  ULEA UR4, UR29, UR7, 0x3 ;  /* 0x000000071d047291 */ /* 0x000fe2000f8e18ff */
[----:B------:R-:W-:-:S04]  /*1f50*/  LOP3.LUT R12, R12, UR8, RZ, 0x3c, !PT ;  /* 0x000000080c0c7c12 */ /* 0x000fc8000f8e3cff */
[----:B-1----:R-:W-:-:S04]  /*1f60*/  SHF.L.U32 R0, R12, 0x1f, RZ ;  /* 0x0000001f0c007819 */ /* 0x002fc800000006ff */
[----:B------:R1:W3:Y:S01]  /*1f70*/  SYNCS.PHASECHK.TRANS64.TRYWAIT P1, [UR4+0x20], R0 ;  /* 0x00002000ff0075a7 */ /* 0x0002e20008021104 */
[----:B------:R-:W-:Y:S05]  /*1f80*/  @!P0 BRA `(.L_x_32) ;  /* 0x0000000000c48947 */ /* 0x000fea0003800000 */
[----:B------:R-:W-:Y:S02]  /*1f90*/  ULEA UR40, UR5, UR56, 0xf ;  /* 0x0000003805287291 */ /* 0x000fe4000f8e78ff */
[----:B------:R-:W-:Y:S02]  /*1fa0*/  UIADD3 UR14, UP3, UPT, UR54, 0x80, URZ ;  /* 0x00000080360e7890 */ /* 0x000fe4000ff7e0ff */
[----:B------:R-:W-:Y:S02]  /*1fb0*/  UIADD3 UR40, UPT, UPT, UR7, UR40, URZ ;  /* 0x0000002807287290 */ /* 0x000fe4000fffe0ff */
[----:B------:R-:W-:Y:S02]  /*1fc0*/  ULEA UR24, UR5, UR7, 0xd ;  /* 0x0000000705187291 */ /* 0x000fe4000f8e68ff */
[----:B------:R-:W-:Y:S02]  /*1fd0*/  UIADD3 UR8, UP2, UPT, UR54, 0x180, URZ ;  /* 0x0000018036087890 */ /* 0x000fe4000ff5e0ff */
[----:B------:R-:W-:-:S02]  /*1fe0*/  UIADD3 UR50, UPT, UPT, UR42, -0x80, URZ ;  /* 0xffffff802a327890 */ /* 0x000fc4000fffe0ff */
[----:B------:R-:W-:Y:S02]  /*1ff0*/  ULOP3.LUT UR49, UR6, 0xfefffff8, URZ, 0xc0, !UPT ;  /* 0xfefffff806317892 */ /* 0x000fe4000f8ec0ff */
[----:B------:R-:W-:Y:S02]  /*2000*/  UIADD3.X UR15, UPT, UPT, URZ, UR55, URZ, UP3, !UPT ;  /* 0x00000037ff0f7290 */ /* 0x000fe40009ffe4ff */
[----:B------:R-:W-:Y:S02]  /*2010*/  UIADD3 UR48, UPT, UPT, UR40, 0x6400, URZ ;  /* 0x0000640028307890 */ /* 0x000fe4000fffe0ff */
[----:B------:R-:W-:Y:S02]  /*2020*/  UPRMT UR37, URZ, 0x5410, UR45 ;  /* 0x00005410ff257896 */ /* 0x000fe4000800002d */
[----:B------:R-:W-:Y:S02]  /*2030*/  UIADD3 UR40, UPT, UPT, UR40, 0xa400, URZ ;  /* 0x0000a40028287890 */ /* 0x000fe4000fffe0ff */
[----:B------:R-:W-:-:S02]  /*2040*/  UIADD3.X UR9, UPT, UPT, URZ, UR55, URZ, UP2, !UPT ;  /* 0x00000037ff097290 */ /* 0x000fc400097fe4ff */
[----:B------:R-:W-:Y:S02]  /*2050*/  UIADD3 UR32, UPT, UPT, UR24, 0x26400, URZ ;  /* 0x0002640018207890 */ /* 0x000fe4000fffe0ff */
[----:B------:R-:W-:Y:S02]  /*2060*/  UIADD3 UR24, UPT, UPT, UR24, 0x27400, URZ ;  /* 0x0002740018187890 */ /* 0x000fe4000fffe0ff */
[----:B------:R-:W-:Y:S01]  /*2070*/  USHF.L.U32 UR4, UR5, 0xa, URZ ;  /* 0x0000000a05047899 */ /* 0x000fe200080006ff */
[----:B------:R-:W-:Y:S01]  /*2080*/  UMOV UR46, 0x0 ;  /* 0x00000000002e7882 */ /* 0x000fe20000000000 */
[----:B------:R-:W-:Y:S01]  /*2090*/  UMOV UR47, 0x10000000 ;  /* 0x10000000002f7882 */ /* 0x000fe20000000000 */
[----:B------:R-:W-:Y:S01]  /*20a0*/  UMOV UR43, UR51 ;  /* 0x00000033002b7c82 */ /* 0x000fe20008000000 */
[----:B------:R-:W-:Y:S01]  /*20b0*/  UMOV UR44, UR52 ;  /* 0x00000034002c7c82 */ /* 0x000fe20008000000 */
[----:B------:R-:W-:Y:S01]  /*20c0*/  ULOP3.LUT UR16, UR61, UR4, URZ, 0xfc, !UPT ;  /* 0x000000043d107292 */ /* 0x000fe2000f8efcff */
[----:B------:R-:W-:Y:S01]  /*20d0*/  UTMALDG.3D.MULTICAST.2CTA [UR48], [UR14], UR37, desc[UR46] ;  /* 0x00002e300e0073b4 */ /* 0x000fe20008211825 */
[----:B------:R-:W-:Y:S01]  /*20e0*/  UMOV UR41, UR49 ;  /* 0x0000003100297c82 */ /* 0x000fe20008000000 */
[----:B------:R-:W-:Y:S01]  /*20f0*/  UIADD3 UR30, UP1, UPT, UR54, 0x280, URZ ;  /* 0x00000280361e7890 */ /* 0x000fe2000ff3e0ff */
[----:B------:R-:W-:Y:S01]  /*2100*/  UMOV UR36, UR52 ;  /* 0x0000003400247c82 */ /* 0x000fe20008000000 */
[----:B------:R-:W-:Y:S01]  /*2110*/  ULOP3.LUT UR4, UR4, UR57, URZ, 0xfc, !UPT ;  /* 0x0000003904047292 */ /* 0x000fe2000f8efcff */
[----:B------:R-:W-:Y:S01]  /*2120*/  UMOV UR33, UR49 ;  /* 0x0000003100217c82 */ /* 0x000fe20008000000 */
[----:B------:R-:W-:Y:S01]  /*2130*/  UMOV UR34, UR50 ;  /* 0x0000003200227c82 */ /* 0x000fe20008000000 */
[----:B------:R-:W-:Y:S01]  /*2140*/  UIADD3 UR22, UP0, UPT, UR54, 0x380, URZ ;  /* 0x0000038036167890 */ /* 0x000fe2000ff1e0ff */
[----:B------:R-:W-:Y:S01]  /*2150*/  UTMALDG.3D.MULTICAST.2CTA [UR40], [UR14], UR37, desc[UR46] ;  /* 0x00002e280e0073b4 */ /* 0x000fe20008211825 */
[----:B------:R-:W-:Y:S01]  /*2160*/  UMOV UR26, UR42 ;  /* 0x0000002a001a7c82 */ /* 0x000fe20008000000 */
[----:B------:R-:W-:Y:S01]  /*2170*/  UMOV UR27, UR35 ;  /* 0x00000023001b7c82 */ /* 0x000fe20008000000 */
[----:B------:R-:W-:Y:S01]  /*2180*/  UMOV UR28, UR52 ;  /* 0x00000034001c7c82 */ /* 0x000fe20008000000 */
[----:B------:R-:W-:Y:S01]  /*2190*/  UMOV UR25, UR49 ;  /* 0x0000003100197c82 */ /* 0x000fe20008000000 */
[----:B------:R-:W-:-:S02]  /*21a0*/  UIADD3.X UR31, UPT, UPT, URZ, UR55, URZ, UP1, !UPT ;  /* 0x00000037ff1f7290 */ /* 0x000fc40008ffe4ff */
[----:B------:R-:W-:Y:S01]  /*21b0*/  UIADD3 UR16, UPT, UPT, UR7, 0x2e400, UR16 ;  /* 0x0002e40007107890 */ /* 0x000fe2000fffe010 */
[----:B------:R-:W-:Y:S01]  /*21c0*/  UTMALDG.3D.2CTA [UR32], [UR8], desc[UR46] ;  /* 0x00002e20080075b4 */ /* 0x000fe20008211000 */
[----:B------:R-:W-:Y:S01]  /*21d0*/  UIADD3.X UR23, UPT, UPT, URZ, UR55, URZ, UP0, !UPT ;  /* 0x00000037ff177290 */ /* 0x000fe200087fe4ff */
[----:B------:R-:W-:Y:S01]  /*21e0*/  UMOV UR18, URZ ;  /* 0x000000ff00127c82 */ /* 0x000fe20008000000 */
[----:B------:R-:W-:Y:S01]  /*21f0*/  UMOV UR21, UR52 ;  /* 0x0000003400157c82 */ /* 0x000fe20008000000 */
[----:B------:R-:W-:Y:S01]  /*2200*/  UMOV UR17, UR49 ;  /* 0x0000003100117c82 */ /* 0x000fe20008000000 */
[----:B------:R-:W-:Y:S01]  /*2210*/  UMOV UR13, UR52 ;  /* 0x00000034000d7c82 */ /* 0x000fe20008000000 */
[----:B------:R-:W-:Y:S01]  /*2220*/  UMOV UR10, UR18 ;  /* 0x00000012000a7c82 */ /* 0x000fe20008000000 */
[----:B------:R4:W-:Y:S01]  /*2230*/  UTMALDG.3D.2CTA [UR24], [UR8], desc[UR46] ;  /* 0x00002e18080075b4 */ /* 0x0009e20008211000 */
[----:B------:R1:W-:Y:S01]  /*2240*/  UTMALDG.4D.MULTICAST.2CTA [UR16], [UR30], UR37, desc[UR46] ;  /* 0x00002e101e0073b4 */ /* 0x0003e20008219825 */
[----:B----4-:R-:W-:-:S02]  /*2250*/  UIADD3 UR8, UPT, UPT, UR7, 0x2f400, UR4 ;  /* 0x0002f40007087890 */ /* 0x010fc4000fffe004 */
[----:B------:R-:W-:Y:S01]  /*2260*/  UPRMT UR4, URZ, 0x5410, UR53 ;  /* 0x00005410ff047896 */ /* 0x000fe20008000035 */
[----:B------:R-:W-:-:S08]  /*2270*/  UMOV UR9, UR49 ;  /* 0x0000003100097c82 */ /* 0x000fd00008000000 */
[----:B------:R1:W-:Y:S02]  /*2280*/  UTMALDG.4D.MULTICAST.2CTA [UR8], [UR22], UR4, desc[UR46] ;  /* 0x00002e08160073b4 */ /* 0x0003e40008219804 */
[----:B-1----:R-:W-:Y:S01]  /*2290*/  NOP ;  /* 0x0000000000007918 */ /* 0x002fe20000000000 */
.L_x_32:
[----:B------:R-:W-:Y:S05]  /*22a0*/  BSYNC.RECONVERGENT B0 ;  /* 0x0000000000007941 */ /* 0x000fea0003800200 */
.L_x_31:
[----:B------:R-:W-:Y:S02]  /*22b0*/  UIADD3 UR42, UPT, UPT, UR42, 0x100, URZ ;  /* 0x000001002a2a7890 */ /* 0x000fe4000fffe0ff */
[----:B------:R-:W-:Y:S02]  /*22c0*/  UIADD3 UR11, UPT, UPT, UR11, 0x2, URZ ;  /* 0x000000020b0b7890 */ /* 0x000fe4000fffe0ff */
[----:B------:R-:W-:Y:S01]  /*22d0*/  UIADD3 UR19, UPT, UPT, UR19, 0x2, URZ ;  /* 0x0000000213137890 */ /* 0x000fe2000fffe0ff */
[----:B------:R-:W-:Y:S01]  /*22e0*/  UMOV UR5, UR29 ;  /* 0x0000001d00057c82 */ /* 0x000fe20008000000 */
[----:B------:R-:W-:Y:S01]  /*22f0*/  UMOV UR15, UR64 ;  /* 0x00000040000f7c82 */ /* 0x000fe20008000000 */
[----:B------:R-:W-:Y:S09]  /*2300*/  BRA.U UP4, `(.L_x_33) ;  /* 0xfffffff904b07547 */ /* 0x000ff2000b83ffff */
.L_x_25:
[----:B------:R-:W-:Y:S01]  /*2310*/  ULEA UR4, UR29, UR7, 0x3 ;  /* 0x000000071d047291 */ /* 0x000fe2000f8e18ff */
[----:B-1----:R-:W-:Y:S01]  /*2320*/  SHF.L.U32 R0, R12, 0x1f, RZ ;  /* 0x0000001f0c007819 */ /* 0x002fe200000006ff */
[----:B------:R-:W-:Y:S01]  /*2330*/  @!P2 SYNCS.ARRIVE.TRANS64.A1T0 RZ, [UR7+0x78], RZ ;  /* 0x000078ffffffa9a7 */ /* 0x000fe20008100007 */
[----:B------:R-:W-:-:S06]  /*2340*/  UISETP.GT.AND UP0, UPT, UR70, UR69, UPT ;  /* 0x000000454600728c */ /* 0x000fcc000bf04270 */
[----:B--23--:R1:W2:Y:S03]  /*2350*/  SYNCS.PHASECHK.TRANS64.TRYWAIT P1, [UR4+0x20], R0 ;  /* 0x00002000ff0075a7 */ /* 0x00c2a60008021104 */
[----:B------:R-:W-:Y:S05]  /*2360*/  BRA.U !UP0, `(.L_x_34) ;  /* 0x0000000508587547 */ /* 0x000fea000b800000 */
[----:B------:R-:W-:Y:S01]  /*2370*/  UIADD3 UR37, UPT, UPT, UR72, UR15, URZ ;  /* 0x0000000f48257290 */ /* 0x000fe2000fffe0ff */
[----:B------:R-:W-:-:S11]  /*2380*/  UMOV UR6, UR29 ;  /* 0x0000001d00067c82 */ /* 0x000fd60008000000 */
.L_x_42:
[----:B------:R-:W-:Y:S01]  /*2390*/  ULEA UR14, UR6, UR7, 0x3 ;  /* 0x00000007060e7291 */ /* 0x000fe2000f8e18ff */
[----:B--2---:R-:W-:Y:S01]  /*23a0*/  @P4 MOV R2, 0x15000 ;  /* 0x0001500000024802 */ /* 0x004fe20000000f00 */
[----:B--23--:R-:W-:Y:S10]  /*23b0*/  @P1 BRA `(.L_x_35) ;  /* 0x00000000000c1947 */ /* 0x00cff40003800000 */
[----:B------:R-:W-:-:S04]  /*23c0*/  SHF.L.U32 R3, R12, 0x1f, RZ ;  /* 0x0000001f0c037819 */ /* 0x000fc800000006ff */
[----:B------:R-:W2:Y:S02]  /*23d0*/  SYNCS.PHASECHK.TRANS64.TRYWAIT P0, [UR14+0x20], R3 ;  /* 0x00002003ff0075a7 */ /* 0x000ea4000800110e */
[----:B--2---:R-:W-:Y:S05]  /*23e0*/  @!P0 BRA `(.L_x_36) ;  /* 0x0000007000d88947 */ /* 0x004fea0003800000 */
.L_x_35:
[----:B------:R2:W-:Y:S01]  /*23f0*/  @P4 SYNCS.ARRIVE.TRANS64 RZ, [UR14], R2 ;  /* 0x00000002ffff49a7 */ /* 0x0005e2000800000e */
[----:B------:R-:W-:-:S04]  /*2400*/  ULOP3.LUT UR4, UR60, 0x2, URZ, 0xfc, !UPT ;  /* 0x000000023c047892 */ /* 0x000fc8000f8efcff */
[----:B------:R-:W-:-:S09]  /*2410*/  UISETP.NE.AND UP0, UPT, UR4, 0x2, UPT ;  /* 0x000000020400788c */ /* 0x000fd2000bf05270 */
[----:B------:R-:W-:Y:S05]  /*2420*/  BRA.U UP0, `(.L_x_37) ;  /* 0x0000000100047547 */ /* 0x000fea000b800000 */
[----:B------:R-:W-:Y:S05]  /*2430*/  BPT.TRAP 0x1 ;  /* 0x000000040000795c */ /* 0x000fea0000300000 */
.L_x_37:
[----:B------:R-:W-:Y:S04]  /*2440*/  BSSY.RECONVERGENT B0, `(.L_x_38) ;  /* 0x0000003000007945 */ /* 0x000fe80003800200 */
[----:B------:R-:W-:Y:S05]  /*2450*/  @!P3 BRA `(.L_x_39) ;  /* 0x000000000004b947 */ /* 0x000fea0003800000 */
[----:B------:R-:W-:Y:S05]  /*2460*/  BPT.TRAP 0x1 ;  /* 0x000000040000795c */ /* 0x000fea0000300000 */
.L_x_39:
[----:B------:R-:W-:Y:S05]  /*2470*/  BSYNC.RECONVERGENT B0 ;  /* 0x0000000000007941 */ /* 0x000fea0003800200 */
.L_x_38:
        /* <DEDUP_REMOVED lines=14> */
[----:B------:R-:W-:Y:S02]  /*2560*/  USHF.L.U32 UR50, UR15, 0x8, URZ ;  /* 0x000000080f327899 */ /* 0x000fe400080006ff */
[----:B------:R-:W-:Y:S02]  /*2570*/  USHF.L.U32 UR8, UR6, 0xa, URZ ;  /* 0x0000000a06087899 */ /* 0x000fe400080006ff */
[----:B------:R-:W-:-:S02]  /*2580*/  ULOP3.LUT UR49, UR14, 0xfefffff8, URZ, 0xc0, !UPT ;  /* 0xfefffff80e317892 */ /* 0x000fc4000f8ec0ff */
[----:B------:R-:W-:Y:S02]  /*2590*/  UIADD3.X UR5, UPT, UPT, URZ, UR55, URZ, UP3, !UPT ;  /* 0x00000037ff057290 */ /* 0x000fe40009ffe4ff */
[----:B------:R-:W-:Y:S02]  /*25a0*/  UIADD3 UR48, UPT, UPT, UR40, 0x6400, URZ ;  /* 0x0000640028307890 */ /* 0x000fe4000fffe0ff */
[----:B------:R-:W-:Y:S02]  /*25b0*/  UPRMT UR10, URZ, 0x5410, UR45 ;  /* 0x00005410ff0a7896 */ /* 0x000fe4000800002d */
[----:B------:R-:W-:Y:S02]  /*25c0*/  UIADD3 UR42, UPT, UPT, UR50, 0x80, URZ ;  /* 0x00000080322a7890 */ /* 0x000fe4000fffe0ff */
[----:B------:R-:W-:Y:S02]  /*25d0*/  UIADD3 UR40, UPT, UPT, UR40, 0xa400, URZ ;  /* 0x0000a40028287890 */ /* 0x000fe4000fffe0ff */
[----:B------:R-:W-:-:S02]  /*25e0*/  ULEA UR24, UR6, UR7, 0xd ;  /* 0x0000000706187291 */ /* 0x000fc4000f8e68ff */
[----:B------:R-:W-:Y:S02]  /*25f0*/  UIADD3 UR22, UP2, UPT, UR54, 0x180, URZ ;  /* 0x0000018036167890 */ /* 0x000fe4000ff5e0ff */
[----:B------:R-:W-:Y:S02]  /*2600*/  USHF.L.U32 UR11, UR15, 0x1, URZ ;  /* 0x000000010f0b7899 */ /* 0x000fe400080006ff */
[----:B------:R-:W-:Y:S02]  /*2610*/  UIADD3 UR30, UP1, UPT, UR54, 0x280, URZ ;  /* 0x00000280361e7890 */ /* 0x000fe4000ff3e0ff */
[----:B------:R-:W-:Y:S02]  /*2620*/  ULOP3.LUT UR16, UR61, UR8, URZ, 0xfc, !UPT ;  /* 0x000000083d107292 */ /* 0x000fe4000f8efcff */
[----:B------:R-:W-:Y:S02]  /*2630*/  UIADD3.X UR23, UPT, UPT, URZ, UR55, URZ, UP2, !UPT ;  /* 0x00000037ff177290 */ /* 0x000fe400097fe4ff */
[----:B------:R-:W-:Y:S01]  /*2640*/  UIADD3 UR32, UPT, UPT, UR24, 0x26400, URZ ;  /* 0x0002640018207890 */ /* 0x000fe2000fffe0ff */
[----:B------:R-:W-:Y:S01]  /*2650*/  UMOV UR58, 0x0 ;  /* 0x00000000003a7882 */ /* 0x000fe20000000000 */
[----:B------:R-:W-:Y:S01]  /*2660*/  UMOV UR59, 0x10000000 ;  /* 0x10000000003b7882 */ /* 0x000fe20000000000 */
[----:B------:R-:W-:Y:S01]  /*2670*/  UIADD3 UR46, UP0, UPT, UR54, 0x380, URZ ;  /* 0x00000380362e7890 */ /* 0x000fe2000ff1e0ff */
[----:B------:R-:W-:Y:S01]  /*2680*/  UTMALDG.3D.MULTICAST.2CTA [UR48], [UR4], UR10, desc[UR58] ;  /* 0x00003a30040073b4 */ /* 0x000fe2000821180a */
[----:B------:R-:W-:-:S02]  /*2690*/  ULOP3.LUT UR8, UR8, UR57, URZ, 0xfc, !UPT ;  /* 0x0000003908087292 */ /* 0x000fc4000f8efcff */
[----:B------:R-:W-:Y:S01]  /*26a0*/  UIADD3 UR24, UPT, UPT, UR24, 0x27400, URZ ;  /* 0x0002740018187890 */ /* 0x000fe2000fffe0ff */
[----:B------:R-:W-:Y:S01]  /*26b0*/  UMOV UR43, UR51 ;  /* 0x00000033002b7c82 */ /* 0x000fe20008000000 */
[----:B------:R-:W-:Y:S01]  /*26c0*/  UMOV UR44, UR52 ;  /* 0x00000034002c7c82 */ /* 0x000fe20008000000 */
[----:B------:R-:W-:Y:S01]  /*26d0*/  UIADD3.X UR31, UPT, UPT, URZ, UR55, URZ, UP1, !UPT ;  /* 0x00000037ff1f7290 */ /* 0x000fe20008ffe4ff */
[----:B------:R-:W-:Y:S01]  /*26e0*/  UMOV UR41, UR49 ;  /* 0x0000003100297c82 */ /* 0x000fe20008000000 */
[----:B------:R-:W-:Y:S01]  /*26f0*/  ULOP3.LUT UR19, UR11, UR62, URZ, 0xfc, !UPT ;  /* 0x0000003e0b137292 */ /* 0x000fe2000f8efcff */
[----:B------:R4:W-:Y:S01]  /*2700*/  UTMALDG.3D.MULTICAST.2CTA [UR40], [UR4], UR10, desc[UR58] ;  /* 0x00003a28040073b4 */ /* 0x0009e2000821180a */
[----:B------:R-:W-:Y:S02]  /*2710*/  UIADD3 UR16, UPT, UPT, UR7, 0x2e400, UR16 ;  /* 0x0002e40007107890 */ /* 0x000fe4000fffe010 */
[----:B------:R-:W-:Y:S02]  /*2720*/  UIADD3 UR11, UPT, UPT, UR63, UR11, URZ ;  /* 0x0000000b3f0b7290 */ /* 0x000fe4000fffe0ff */
[----:B------:R-:W-:-:S02]  /*2730*/  UIADD3 UR8, UPT, UPT, UR7, 0x2f400, UR8 ;  /* 0x0002f40007087890 */ /* 0x000fc4000fffe008 */
[----:B------:R-:W-:Y:S01]  /*2740*/  UIADD3.X UR47, UPT, UPT, URZ, UR55, URZ, UP0, !UPT ;  /* 0x00000037ff2f7290 */ /* 0x000fe200087fe4ff */
[----:B------:R-:W-:Y:S01]  /*2750*/  UMOV UR36, UR52 ;  /* 0x0000003400247c82 */ /* 0x000fe20008000000 */
[----:B------:R-:W-:Y:S01]  /*2760*/  UMOV UR33, UR49 ;  /* 0x0000003100217c82 */ /* 0x000fe20008000000 */
[----:B------:R-:W-:Y:S01]  /*2770*/  UMOV UR34, UR50 ;  /* 0x0000003200227c82 */ /* 0x000fe20008000000 */
[----:B------:R-:W-:Y:S01]  /*2780*/  UMOV UR27, UR35 ;  /* 0x00000023001b7c82 */ /* 0x000fe20008000000 */
[----:B------:R-:W-:Y:S01]  /*2790*/  UMOV UR28, UR52 ;  /* 0x00000034001c7c82 */ /* 0x000fe20008000000 */
[----:B------:R-:W-:Y:S01]  /*27a0*/  UMOV UR25, UR49 ;  /* 0x0000003100197c82 */ /* 0x000fe20008000000 */
[----:B------:R-:W-:Y:S01]  /*27b0*/  UMOV UR26, UR42 ;  /* 0x0000002a001a7c82 */ /* 0x000fe20008000000 */
[----:B------:R-:W-:Y:S01]  /*27c0*/  UMOV UR18, URZ ;  /* 0x000000ff00127c82 */ /* 0x000fe20008000000 */
[----:B------:R-:W-:Y:S01]  /*27d0*/  UMOV UR21, UR52 ;  /* 0x0000003400157c82 */ /* 0x000fe20008000000 */
[----:B------:R-:W-:Y:S01]  /*27e0*/  UTMALDG.3D.2CTA [UR32], [UR22], desc[UR58] ;  /* 0x00003a20160075b4 */ /* 0x000fe20008211000 */
[----:B------:R-:W-:Y:S01]  /*27f0*/  UMOV UR17, UR49 ;  /* 0x0000003100117c82 */ /* 0x000fe20008000000 */
[----:B------:R-:W-:Y:S01]  /*2800*/  UMOV UR13, UR52 ;  /* 0x00000034000d7c82 */ /* 0x000fe20008000000 */
[----:B------:R-:W-:Y:S01]  /*2810*/  UMOV UR9, UR49 ;  /* 0x0000003100097c82 */ /* 0x000fe20008000000 */
[----:B------:R-:W-:Y:S01]  /*2820*/  UTMALDG.3D.2CTA [UR24], [UR22], desc[UR58] ;  /* 0x00003a18160075b4 */ /* 0x000fe20008211000 */
[----:B------:R2:W-:Y:S01]  /*2830*/  UTMALDG.4D.MULTICAST.2CTA [UR16], [UR30], UR10, desc[UR58] ;  /* 0x00003a101e0073b4 */ /* 0x0005e2000821980a */
[----:B----4-:R-:W-:Y:S01]  /*2840*/  UPRMT UR4, URZ, 0x5410, UR53 ;  /* 0x00005410ff047896 */ /* 0x010fe20008000035 */
[----:B--2---:R-:W-:-:S08]  /*2850*/  UMOV UR10, UR18 ;  /* 0x00000012000a7c82 */ /* 0x004fd00008000000 */
[----:B------:R4:W-:Y:S02]  /*2860*/  UTMALDG.4D.MULTICAST.2CTA [UR8], [UR46], UR4, desc[UR58] ;  /* 0x00003a082e0073b4 */ /* 0x0009e40008219804 */
[----:B----4-:R-:W-:Y:S01]  /*2870*/  NOP ;  /* 0x0000000000007918 */ /* 0x010fe20000000000 */
.L_x_41:
[----:B------:R-:W-:Y:S05]  /*2880*/  BSYNC.RECONVERGENT B0 ;  /* 0x0000000000007941 */ /* 0x000fea0003800200 */
.L_x_40:
[----:B------:R-:W-:Y:S01]  /*2890*/  UIADD3 UR15, UPT, UPT, UR15, 0x1, URZ ;  /* 0x000000010f0f7890 */ /* 0x000fe2000fffe0ff */
[----:B------:R-:W-:-:S03]  /*28a0*/  UMOV UR6, UR29 ;  /* 0x0000001d00067c82 */ /* 0x000fc60008000000 */
[----:B------:R-:W-:-:S09]  /*28b0*/  UISETP.NE.AND UP0, UPT, UR15, UR37, UPT ;  /* 0x000000250f00728c */ /* 0x000fd2000bf05270 */
[----:B------:R-:W-:Y:S05]  /*28c0*/  BRA.U UP0, `(.L_x_42) ;  /* 0xfffffff900b07547 */ /* 0x000fea000b83ffff */
.L_x_34:
[C---:B------:R-:W-:Y:S01]  /*28d0*/  LEA R3, R11.reuse, UR7, 0x3 ;  /* 0x000000070b037c11 */ /* 0x040fe2000f8e18ff */
[----:B------:R-:W-:Y:S01]  /*28e0*/  NOP ;  /* 0x0000000000007918 */ /* 0x000fe20000000000 */
[----:B-1----:R-:W-:Y:S02]  /*28f0*/  SHF.L.U32 R0, R10, 0x1f, RZ ;  /* 0x0000001f0a007819 */ /* 0x002fe400000006ff */
[----:B------:R-:W-:Y:S02]  /*2900*/  LEA R5, R11, UR7, 0x4 ;  /* 0x000000070b057c11 */ /* 0x000fe4000f8e20ff */
[----:B------:R-:W1:Y:S02]  /*2910*/  SYNCS.PHASECHK.TRANS64.TRYWAIT P0, [R3+URZ+0x80], R0 ;  /* 0x00008000030075a7 */ /* 0x000e6400080011ff */
[----:B-1----:R-:W-:Y:S05]  /*2920*/  @!P0 BRA `(.L_x_43) ;  /* 0x0000006c00a08947 */ /* 0x002fea0003800000 */
.L_x_140:
[----:B------:R-:W4:Y:S01]  /*2930*/  LDS.128 R4, [R5+0xf0] ;  /* 0x0000f00005047984 */ /* 0x000f220000000c00 */
[----:B------:R-:W-:Y:S01]  /*2940*/  UISETP.GE.AND UP0, UPT, UR39, 0x1, UPT ;  /* 0x000000012700788c */ /* 0x000fe2000bf06270 */
[----:B------:R-:W-:Y:S01]  /*2950*/  @!PT LDS RZ, [RZ] ;  /* 0x00000000fffff984 */ /* 0x000fe20000000800 */
[----:B------:R-:W-:Y:S01]  /*2960*/  @!PT LDS RZ, [RZ] ;  /* 0x00000000fffff984 */ /* 0x000fe20000000800 */
[----:B------:R-:W-:Y:S01]  /*2970*/  @!PT LDS RZ, [RZ] ;  /* 0x00000000fffff984 */ /* 0x000fe20000000800 */
[----:B------:R-:W-:Y:S01]  /*2980*/  @!PT LDS RZ, [RZ] ;  /* 0x00000000fffff984 */ /* 0x000fe20000000800 */
[----:B------:R1:W-:Y:S06]  /*2990*/  MEMBAR.ALL.CTA ;  /* 0x0000000000007992 */ /* 0x0003ec0000008000 */
[----:B-1----:R-:W1:Y:S01]  /*29a0*/  FENCE.VIEW.ASYNC.S ;  /* 0x00000000000073c6 */ /* 0x002e620000000000 */
[----:B----4-:R-:W-:-:S13]  /*29b0*/  LOP3.LUT P0, RZ, R6, 0x1, RZ, 0xc0, !PT ;  /* 0x0000000106ff7812 */ /* 0x010fda000780c0ff */
[----:B-1----:R-:W-:Y:S01]  /*29c0*/  VOTEU.ANY UP1, P0 ;  /* 0x0000000000ff7886 */ /* 0x002fe20000020100 */
[----:B------:R-:W-:-:S13]  /*29d0*/  PLOP3.LUT P0, PT, PT, PT, UP1, 0x80, 0x8 ;  /* 0x000000000008781c */ /* 0x000fda0003f0f018 */
[----:B------:R-:W-:Y:S02]  /*29e0*/  @P0 LOP3.LUT R0, R5, 0xffff, RZ, 0xc0, !PT ;  /* 0x0000ffff05000812 */ /* 0x000fe400078ec0ff */
[----:B--2---:R-:W-:Y:S02]  /*29f0*/  @P0 MOV R2, R4 ;  /* 0x0000000400020202 */ /* 0x004fe40000000f00 */
[----:B------:R-:W-:Y:S01]  /*2a00*/  @P0 R2UR UR5, R0 ;  /* 0x00000000000502ca */ /* 0x000fe200000e0000 */
[----:B------:R-:W-:Y:S01]  /*2a10*/  VIADD R0, R3, 0x90 ;  /* 0x0000009003007836 */ /* 0x000fe20000000000 */
[----:B------:R-:W-:Y:S02]  /*2a20*/  @P0 SHF.R.U32.HI R4, RZ, 0x10, R5 ;  /* 0x00000010ff040819 */ /* 0x000fe40000011605 */
[----:B------:R-:W-:Y:S02]  /*2a30*/  @P0 R2UR UR6, R2 ;  /* 0x00000000020602ca */ /* 0x000fe400000e0000 */
[----:B------:R-:W-:-:S02]  /*2a40*/  PRMT R0, RZ, 0x654, R0 ;  /* 0x00000654ff007816 */ /* 0x000fc40000000000 */
[----:B------:R-:W-:Y:S02]  /*2a50*/  @P0 R2UR UR4, R4 ;  /* 0x00000000040402ca */ /* 0x000fe400000e0000 */
[----:B------:R1:W-:Y:S03]  /*2a60*/  SYNCS.ARRIVE.TRANS64.RED.A1T0 RZ, [R0+URZ], RZ ;  /* 0x000000ff00ff79a7 */ /* 0x0003e600081004ff */
[----:B------:R-:W-:-:S04]  /*2a70*/  @UP1 UMOV UR65, UR5 ;  /* 0x0000000500411c82 */ /* 0x000fc80008000000 */
[----:B------:R-:W-:-:S04]  /*2a80*/  @UP1 UMOV UR66, UR6 ;  /* 0x0000000600421c82 */ /* 0x000fc80008000000 */
[----:B------:R-:W-:Y:S01]  /*2a90*/  @UP1 UMOV UR52, UR4 ;  /* 0x0000000400341c82 */ /* 0x000fe20008000000 */
[----:B------:R-:W-:Y:S05]  /*2aa0*/  BRA.U !UP0, `(.L_x_44) ;  /* 0x0000000108d47547 */ /* 0x000fea000b800000 */
[----:B------:R-:W2:Y:S01]  /*2ab0*/  LDCU.128 UR12, c[0x0][0xf10] ;  /* 0x0001e200ff0c77ac */ /* 0x000ea20008000c00 */
[----:B------:R-:W4:Y:S01]  /*2ac0*/  LDCU UR21, c[0x0][0xf20] ;  /* 0x0001e400ff1577ac */ /* 0x000f220008000800 */
[----:B------:R-:W3:Y:S01]  /*2ad0*/  LDCU UR20, c[0x0][0xf0c] ;  /* 0x0001e180ff1477ac */ /* 0x000ee20008000800 */
[----:B------:R-:W1:Y:S01]  /*2ae0*/  LDCU.64 UR8, c[0x0][0xf28] ;  /* 0x0001e500ff0877ac */ /* 0x000e620008000a00 */
[----:B------:R-:W-:Y:S02]  /*2af0*/  UISETP.NE.AND UP3, UPT, UR39, 0x1, UPT ;  /* 0x000000012700788c */ /* 0x000fe4000bf65270 */
[----:B--2---:R-:W-:Y:S02]  /*2b00*/  UIMAD.WIDE.U32 UR10, UR67, UR15, URZ ;  /* 0x0000000f430a72a5 */ /* 0x004fe4000f8e00ff */
[----:B------:R-:W-:Y:S02]  /*2b10*/  UIMAD.WIDE.U32 UR4, UR68, UR12, URZ ;  /* 0x0000000c440472a5 */ /* 0x000fe4000f8e00ff */
[----:B------:R-:W-:-:S02]  /*2b20*/  UISETP.NE.AND UP0, UPT, UR14, 0x1, UPT ;  /* 0x000000010e00788c */ /* 0x000fc4000bf05270 */
[----:B------:R-:W-:Y:S01]  /*2b30*/  UIMAD.WIDE.U32 UR18, UR65, UR15, URZ ;  /* 0x0000000f411272a5 */ /* 0x000fe2000f8e00ff */
[----:B------:R-:W-:Y:S02]  /*2b40*/  UMOV UR10, UR11 ;  /* 0x0000000b000a7c82 */ /* 0x000fe40008000000 */
[----:B------:R-:W-:Y:S01]  /*2b50*/  UMOV UR4, UR5 ;  /* 0x0000000500047c82 */ /* 0x000fe20008000000 */
[----:B----4-:R-:W-:Y:S02]  /*2b60*/  USHF.R.U32.HI UR10, URZ, UR21, UR10 ;  /* 0x00000015ff0a7299 */ /* 0x010fe4000801160a */
[----:B---3--:R-:W-:Y:S02]  /*2b70*/  UISETP.NE.AND UP2, UPT, UR20, 0x1, UPT ;  /* 0x000000011400788c */ /* 0x008fe4000bf45270 */
[----:B------:R-:W-:Y:S02]  /*2b80*/  USHF.R.U32.HI UR4, URZ, UR13, UR4 ;  /* 0x0000000dff047299 */ /* 0x000fe40008011604 */
[----:B------:R-:W-:-:S02]  /*2b90*/  USEL UR5, UR67, UR10, !UP0 ;  /* 0x0000000a43057287 */ /* 0x000fc4000c000000 */
[----:B------:R-:W-:Y:S02]  /*2ba0*/  USEL UR6, UR68, UR4, !UP2 ;  /* 0x0000000444067287 */ /* 0x000fe4000d000000 */
[----:B-1----:R-:W-:Y:S01]  /*2bb0*/  UIMAD.WIDE.U32 UR10, UR5, UR8, URZ ;  /* 0x00000008050a72a5 */ /* 0x002fe2000f8e00ff */
[----:B------:R-:W-:Y:S01]  /*2bc0*/  UMOV UR4, UR19 ;  /* 0x0000001300047c82 */ /* 0x000fe20008000000 */
[----:B------:R-:W-:Y:S02]  /*2bd0*/  UIMAD.WIDE.U32 UR16, UR66, UR12, URZ ;  /* 0x0000000c421072a5 */ /* 0x000fe4000f8e00ff */
[----:B------:R-:W-:-:S03]  /*2be0*/  UIMAD.WIDE.U32 UR18, UR6, UR8, URZ ;  /* 0x00000008061272a5 */ /* 0x000fc6000f8e00ff */
[----:B------:R-:W-:Y:S01]  /*2bf0*/  UMOV UR10, UR11 ;  /* 0x0000000b000a7c82 */ /* 0x000fe20008000000 */
[----:B------:R-:W-:Y:S02]  /*2c00*/  USHF.R.U32.HI UR4, URZ, UR21, UR4 ;  /* 0x00000015ff047299 */ /* 0x000fe40008011604 */
[----:B------:R-:W-:Y:S01]  /*2c10*/  @UP3 USHF.R.U32.HI UR5, URZ, UR9, UR10 ;  /* 0x00000009ff053299 */ /* 0x000fe2000801160a */
[----:B------:R-:W-:Y:S01]  /*2c20*/  UMOV UR16, UR17 ;  /* 0x0000001100107c82 */ /* 0x000fe20008000000 */
[----:B------:R-:W-:Y:S01]  /*2c30*/  UMOV UR18, UR19 ;  /* 0x0000001300127c82 */ /* 0x000fe20008000000 */
[----:B------:R-:W-:Y:S02]  /*2c40*/  USHF.R.U32.HI UR13, URZ, UR13, UR16 ;  /* 0x0000000dff0d7299 */ /* 0x000fe40008011610 */
[----:B------:R-:W-:Y:S02]  /*2c50*/  USEL UR4, UR65, UR4, !UP0 ;  /* 0x0000000441047287 */ /* 0x000fe4000c000000 */
[----:B------:R-:W-:-:S02]  /*2c60*/  @UP3 USHF.R.U32.HI UR6, URZ, UR9, UR18 ;  /* 0x00000009ff063299 */ /* 0x000fc40008011612 */
[----:B------:R-:W-:Y:S02]  /*2c70*/  UIMAD UR10, UR39, UR5, URZ ;  /* 0x00000005270a72a4 */ /* 0x000fe4000f8e02ff */
[----:B------:R-:W-:Y:S02]  /*2c80*/  USEL UR5, UR66, UR13, !UP2 ;  /* 0x0000000d42057287 */ /* 0x000fe4000d000000 */
[----:B------:R-:W-:Y:S02]  /*2c90*/  UIMAD UR12, UR39, UR6, URZ ;  /* 0x00000006270c72a4 */ /* 0x000fe4000f8e02ff */
[----:B------:R-:W-:Y:S02]  /*2ca0*/  UISETP.GE.AND UP0, UPT, UR4, UR10, UPT ;  /* 0x0000000a0400728c */ /* 0x000fe4000bf06270 */
[----:B------:R-:W-:Y:S02]  /*2cb0*/  UIMAD.WIDE.U32 UR10, UR4, UR8, URZ ;  /* 0x00000008040a72a5 */ /* 0x000fe4000f8e00ff */
[----:B------:R-:W-:-:S02]  /*2cc0*/  UISETP.GE.OR UP0, UPT, UR5, UR12, UP0 ;  /* 0x0000000c0500728c */ /* 0x000fc40008706670 */
        /* <DEDUP_REMOVED lines=19> */
.L_x_44:
[----:B------:R-:W2:Y:S02]  /*2e00*/  LDCU UR4, c[0x0][0xf30] ;  /* 0x0001e600ff0477ac */ /* 0x000ea40008000800 */
[----:B--2---:R-:W-:-:S09]  /*2e10*/  UISETP.NE.AND UP0, UPT, UR4, 0x1, UPT ;  /* 0x000000010400788c */ /* 0x004fd2000bf05270 */
[----:B------:R-:W-:Y:S05]  /*2e20*/  BRA.U UP0, `(.L_x_45) ;  /* 0x0000000100447547 */ /* 0x000fea000b800000 */
[----:B------:R-:W2:Y:S01]  /*2e30*/  LDCU.128 UR12, c[0x0][0xf10] ;  /* 0x0001e200ff0c77ac */ /* 0x000ea20008000c00 */
[----:B------:R-:W4:Y:S01]  /*2e40*/  LDCU UR10, c[0x0][0xf0c] ;  /* 0x0001e180ff0a77ac */ /* 0x000f220008000800 */
[----:B------:R-:W1:Y:S01]  /*2e50*/  LDCU UR6, c[0x0][0xf20] ;  /* 0x0001e400ff0677ac */ /* 0x000e620008000800 */
[----:B--2---:R-:W-:Y:S02]  /*2e60*/  UIMAD.WIDE.U32 UR8, UR66, UR12, URZ ;  /* 0x0000000c420872a5 */ /* 0x004fe4000f8e00ff */
[----:B------:R-:W-:Y:S02]  /*2e70*/  UIMAD.WIDE.U32 UR4, UR65, UR15, URZ ;  /* 0x0000000f410472a5 */ /* 0x000fe4000f8e00ff */
[----:B----4-:R-:W-:Y:S02]  /*2e80*/  UISETP.NE.AND UP2, UPT, UR10, 0x1, UPT ;  /* 0x000000010a00788c */ /* 0x010fe4000bf45270 */
[----:B------:R-:W-:Y:S01]  /*2e90*/  UISETP.NE.AND UP0, UPT, UR14, 0x1, UPT ;  /* 0x000000010e00788c */ /* 0x000fe2000bf05270 */
[----:B------:R-:W-:-:S02]  /*2ea0*/  UMOV UR8, UR9 ;  /* 0x0000000900087c82 */ /* 0x000fc40008000000 */
[----:B------:R-:W-:Y:S01]  /*2eb0*/  UMOV UR4, UR5 ;  /* 0x0000000500047c82 */ /* 0x000fe20008000000 */
[----:B------:R-:W-:Y:S02]  /*2ec0*/  USHF.R.U32.HI UR13, URZ, UR13, UR8 ;  /* 0x0000000dff0d7299 */ /* 0x000fe40008011608 */
[----:B-1----:R-:W-:Y:S02]  /*2ed0*/  USHF.R.U32.HI UR4, URZ, UR6, UR4 ;  /* 0x00000006ff047299 */ /* 0x002fe40008011604 */
[----:B------:R-:W-:Y:S02]  /*2ee0*/  USEL UR5, UR66, UR13, !UP2 ;  /* 0x0000000d42057287 */ /* 0x000fe4000d000000 */
[----:B------:R-:W-:-:S04]  /*2ef0*/  USEL UR4, UR65, UR4, !UP0 ;  /* 0x0000000441047287 */ /* 0x000fc8000c000000 */
[----:B------:R-:W-:Y:S02]  /*2f00*/  UIADD3 UR6, UPT, UPT, UR5, -UR4, URZ ;  /* 0x8000000405067290 */ /* 0x000fe4000fffe0ff */
[----:B------:R-:W-:Y:S02]  /*2f10*/  UIADD3 UR4, UPT, UPT, -UR5, UR4, URZ ;  /* 0x0000000405047290 */ /* 0x000fe4000fffe1ff */
[----:B------:R-:W-:Y:S02]  /*2f20*/  UIMAD UR65, UR6, UR14, UR65 ;  /* 0x0000000e064172a4 */ /* 0x000fe4000f8e0241 */
[----:B------:R-:W-:-:S12]  /*2f30*/  UIMAD UR66, UR4, UR10, UR66 ;  /* 0x0000000a044272a4 */ /* 0x000fd8000f8e0242 */
.L_x_45:
[----:B------:R-:W-:Y:S01]  /*2f40*/  VIADD R11, R11, 0x1 ;  /* 0x000000010b0b7836 */ /* 0x000fe20000000000 */
[----:B------:R-:W-:Y:S02]  /*2f50*/  R2UR UR5, R87 ;  /* 0x00000000570572ca */ /* 0x000fe400000e0000 */
[----:B------:R-:W-:Y:S02]  /*2f60*/  R2UR UR4, R86 ;  /* 0x00000000560472ca */ /* 0x000fe400000e0000 */
[C---:B------:R-:W-:Y:S02]  /*2f70*/  ISETP.NE.AND P0, PT, R11.reuse, 0x2, PT ;  /* 0x000000020b00780c */ /* 0x040fe40003f05270 */
[----:B------:R-:W-:Y:S02]  /*2f80*/  PLOP3.LUT P2, PT, PT, PT, PT, 0x80, 0x8 ;  /* 0x000000000008781c */ /* 0x000fe40003f4f070 */
[----:B------:R-:W-:Y:S02]  /*2f90*/  SEL R3, RZ, 0x1, P0 ;  /* 0x00000001ff037807 */ /* 0x000fe40000000000 */
[----:B------:R-:W-:-:S02]  /*2fa0*/  SEL R11, R11, RZ, P0 ;  /* 0x000000ff0b0b7207 */ /* 0x000fc40000000000 */
[----:B------:R-:W-:Y:S01]  /*2fb0*/  LOP3.LUT R10, R10, R3, RZ, 0x3c, !PT ;  /* 0x000000030a0a7212 */ /* 0x000fe200078e3cff */
[----:B------:R-:W-:Y:S02]  /*2fc0*/  UIADD3 UR25, UPT, UPT, UR66, UR5, URZ ;  /* 0x0000000542197290 */ /* 0x000fe4000fffe0ff */
[----:B------:R-:W-:Y:S01]  /*2fd0*/  UIADD3 UR28, UPT, UPT, UR65, UR4, URZ ;  /* 0x00000004411c7290 */ /* 0x000fe2000fffe0ff */
[----:B------:R-:W-:Y:S11]  /*2fe0*/  BRA.U UP1, `(.L_x_46) ;  /* 0xffffffe901d07547 */ /* 0x000ff6000b83ffff */
[----:B------:R-:W-:Y:S01]  /*2ff0*/  UIADD3 UR7, UPT, UPT, UR7, 0x20, URZ ;  /* 0x0000002007077890 */ /* 0x000fe2000fffe0ff */
[----:B------:R-:W-:-:S03]  /*3000*/  SHF.L.U32 R3, R12, 0x1f, RZ ;  /* 0x0000001f0c037819 */ /* 0x000fc600000006ff */
[----:B------:R-:W-:-:S09]  /*3010*/  ULEA UR4, UR29, UR7, 0x3 ;  /* 0x000000071d047291 */ /* 0x000fd2000f8e18ff */
[----:B------:R-:W2:Y:S02]  /*3020*/  SYNCS.PHASECHK.TRANS64.TRYWAIT P0, [UR4], R3 ;  /* 0x00000003ff0075a7 */ /* 0x000ea40008001104 */
[----:B--2---:R-:W-:Y:S05]  /*3030*/  @!P0 BRA `(.L_x_47) ;  /* 0x0000006400f08947 */ /* 0x004fea0003800000 */
.L_x_142:
[----:B------:R-:W-:-:S04]  /*3040*/  UIADD3 UR4, UPT, UPT, UR29, 0x1, URZ ;  /* 0x000000011d047890 */ /* 0x000fc8000fffe0ff */
[----:B------:R-:W-:-:S04]  /*3050*/  UISETP.NE.AND UP0, UPT, UR4, 0x4, UPT ;  /* 0x000000040400788c */ /* 0x000fc8000bf05270 */
[----:B------:R-:W-:Y:S02]  /*3060*/  USEL UR6, URZ, 0x1, UP0 ;  /* 0x00000001ff067887 */ /* 0x000fe40008000000 */
[----:B------:R-:W-:-:S04]  /*3070*/  USEL UR4, UR4, URZ, UP0 ;  /* 0x000000ff04047287 */ /* 0x000fc80008000000 */
[----:B------:R-:W-:Y:S01]  /*3080*/  ULEA UR5, UR4, UR7, 0x3 ;  /* 0x0000000704057291 */ /* 0x000fe2000f8e18ff */
[----:B------:R-:W-:-:S04]  /*3090*/  LOP3.LUT R2, R12, UR6, RZ, 0x3c, !PT ;  /* 0x000000060c027c12 */ /* 0x000fc8000f8e3cff */
[----:B-1----:R-:W-:-:S04]  /*30a0*/  SHF.L.U32 R3, R2, 0x1f, RZ ;  /* 0x0000001f02037819 */ /* 0x002fc800000006ff */
[----:B------:R-:W1:Y:S02]  /*30b0*/  SYNCS.PHASECHK.TRANS64.TRYWAIT P0, [UR5], R3 ;  /* 0x00000003ff0075a7 */ /* 0x000e640008001105 */
[----:B-1----:R-:W-:Y:S05]  /*30c0*/  @!P0 BRA `(.L_x_48) ;  /* 0x0000006400e48947 */ /* 0x002fea0003800000 */
.L_x_144:
        /* <DEDUP_REMOVED lines=9> */
.L_x_146:
[----:B------:R-:W-:-:S04]  /*3160*/  UIADD3 UR4, UPT, UPT, UR4, 0x1, URZ ;  /* 0x0000000104047890 */ /* 0x000fc8000fffe0ff */
[----:B------:R-:W-:-:S04]  /*3170*/  UISETP.NE.AND UP0, UPT, UR4, 0x4, UPT ;  /* 0x000000040400788c */ /* 0x000fc8000bf05270 */
[----:B------:R-:W-:Y:S02]  /*3180*/  USEL UR5, URZ, 0x1, UP0 ;  /* 0x00000001ff057887 */ /* 0x000fe40008000000 */
[----:B------:R-:W-:-:S04]  /*3190*/  USEL UR4, UR4, URZ, UP0 ;  /* 0x000000ff04047287 */ /* 0x000fc80008000000 */
[----:B------:R-:W-:Y:S01]  /*31a0*/  ULEA UR4, UR4, UR7, 0x3 ;  /* 0x0000000704047291 */ /* 0x000fe2000f8e18ff */
[----:B-1----:R-:W-:-:S04]  /*31b0*/  LOP3.LUT R3, R2, UR5, RZ, 0x3c, !PT ;  /* 0x0000000502037c12 */ /* 0x002fc8000f8e3cff */
[----:B------:R-:W-:Y:S01]  /*31c0*/  SHF.L.U32 R3, R3, 0x1f, RZ ;  /* 0x0000001f03037819 */ /* 0x000fe200000006ff */
[----:B------:R-:W-:-:S07]  /*31d0*/  IMAD.U32 R0, RZ, RZ, UR4 ;  /* 0x00000004ff007e24 */ /* 0x000fce000f8e00ff */
.L_x_50:
[----:B-1----:R1:W2:Y:S02]  /*31e0*/  SYNCS.PHASECHK.TRANS64.TRYWAIT P0, [R0+URZ], R3 ;  /* 0x00000003000075a7 */ /* 0x0022a400080011ff */
[----:B--2---:R-:W-:Y:S05]  /*31f0*/  @!P0 NANOSLEEP.SYNCS 0x989680 ;  /* 0x009896800000895d */ /* 0x004fea0003900000 */
[----:B------:R-:W2:Y:S02]  /*3200*/  @!P0 SYNCS.PHASECHK.TRANS64 P0, [R0+URZ], R3 ;  /* 0x00000003000085a7 */ /* 0x000ea400080010ff */
[----:B--2---:R-:W-:Y:S05]  /*3210*/  @P0 EXIT ;  /* 0x000000000000094d */ /* 0x004fea0003800000 */
[----:B------:R-:W-:Y:S05]  /*3220*/  BRA `(.L_x_50) ;  /* 0xfffffffc00ec7947 */ /* 0x000fea000383ffff */
.L_x_22:
[----:B------:R-:W-:-:S13]  /*3230*/  R2UR UR4, R88 ;  /* 0x00000000580472ca */ /* 0x000fda00000e0000 */
[----:B------:R-:W-:-:S04]  /*3240*/  UISETP.NE.AND UP0, UPT, UR4, URZ, UPT ;  /* 0x000000ff0400728c */ /* 0x000fc8000bf05270 */
[----:B------:R-:W-:-:S09]  /*3250*/  UISETP.NE.OR UP0, UPT, UR22, 0x1, UP0 ;  /* 0x000000011600788c */ /* 0x000fd20008705670 */
[----:B------:R-:W-:Y:S05]  /*3260*/  BRA.U UP0, `(.L_x_51) ;  /* 0x0000000500507547 */ /* 0x000fea000b800000 */
[----:B------:R-:W-:Y:S01]  /*3270*/  R2UR UR4, R88 ;  /* 0x00000000580472ca */ /* 0x000fe200000e0000 */
[----:B------:R-:W-:Y:S01]  /*3280*/  IMAD.MOV.U32 R12, RZ, RZ, 0x1 ;  /* 0x00000001ff0c7424 */ /* 0x000fe200078e00ff */
[----:B------:R-:W-:Y:S02]  /*3290*/  ISETP.GE.U32.AND P2, PT, R5, 0x4, PT ;  /* 0x000000040500780c */ /* 0x000fe40003f46070 */
[----:B------:R-:W-:Y:S01]  /*32a0*/  CS2R R6, SRZ ;  /* 0x0000000000067805 */ /* 0x000fe2000001ff00 */
[----:B------:R-:W-:Y:S01]  /*32b0*/  IMAD.MOV.U32 R3, RZ, RZ, RZ ;  /* 0x000000ffff037224 */ /* 0x000fe200078e00ff */
[----:B------:R-:W-:Y:S01]  /*32c0*/  UMOV UR6, 0x400 ;  /* 0x0000040000067882 */ /* 0x000fe20000000000 */
[----:B------:R-:W-:Y:S01]  /*32d0*/  IMAD.MOV.U32 R4, RZ, RZ, RZ ;  /* 0x000000ffff047224 */ /* 0x000fe200078e00ff */
[----:B------:R-:W-:-:S05]  /*32e0*/  UMOV UR5, URZ ;  /* 0x000000ff00057c82 */ /* 0x000fca0008000000 */
[----:B------:R-:W-:-:S12]  /*32f0*/  ULEA UR6, UR4, UR6, 0x18 ;  /* 0x0000000604067291 */ /* 0x000fd8000f8ec0ff */
.L_x_55:
[----:B------:R-:W-:Y:S02]  /*3300*/  LEA R0, R3, UR6, 0x3 ;  /* 0x0000000603007c11 */ /* 0x000fe4000f8e18ff */
[----:B------:R-:W-:-:S03]  /*3310*/  SHF.L.U32 R9, R4, 0x1f, RZ ;  /* 0x0000001f04097819 */ /* 0x000fc600000006ff */
[----:B------:R-:W-:Y:S01]  /*3320*/  VIADD R8, R0, 0xd0 ;  /* 0x000000d000087836 */ /* 0x000fe20000000000 */
[----:B------:R-:W1:Y:S02]  /*3330*/  SYNCS.PHASECHK.TRANS64.TRYWAIT P0, [R0+URZ+0xc0], R9 ;  /* 0x0000c009000075a7 */ /* 0x000e6400080011ff */
[----:B-1----:R-:W-:Y:S05]  /*3340*/  @!P0 BRA `(.L_x_52) ;  /* 0x0000006400748947 */ /* 0x002fea0003800000 */
.L_x_147:
[----:B------:R-:W-:Y:S01]  /*3350*/  ULEA UR4, UR5, UR6, 0x3 ;  /* 0x0000000605047291 */ /* 0x000fe2000f8e18ff */
[----:B------:R-:W-:Y:S01]  /*3360*/  PRMT R8, RZ, 0x654, R8 ;  /* 0x00000654ff087816 */ /* 0x000fe20000000008 */
[----:B-1----:R-:W-:Y:S01]  /*3370*/  @!P2 IMAD.MOV.U32 R9, RZ, RZ, 0x10 ;  /* 0x00000010ff09a424 */ /* 0x002fe200078e00ff */
[----:B------:R-:W-:Y:S01]  /*3380*/  SHF.L.U32 R11, R12, 0x1f, RZ ;  /* 0x0000001f0c0b7819 */ /* 0x000fe200000006ff */
[----:B------:R-:W-:Y:S01]  /*3390*/  UIADD3 UR7, UPT, UPT, UR4, 0x80, URZ ;  /* 0x0000008004077890 */ /* 0x000fe2000fffe0ff */
[----:B------:R1:W-:Y:S05]  /*33a0*/  SYNCS.ARRIVE.TRANS64.RED.A1T0 RZ, [R8+URZ], RZ ;  /* 0x000000ff08ff79a7 */ /* 0x0003ea00081004ff */
[----:B------:R-:W-:Y:S01]  /*33b0*/  IMAD.U32 R0, RZ, RZ, UR7 ;  /* 0x00000007ff007e24 */ /* 0x000fe2000f8e00ff */
[----:B------:R-:W2:Y:S04]  /*33c0*/  SYNCS.PHASECHK.TRANS64.TRYWAIT P0, [UR4+0x90], R11 ;  /* 0x0000900bff0075a7 */ /* 0x000ea80008001104 */
[----:B------:R-:W-:Y:S01]  /*33d0*/  PRMT R13, R5, 0x654, R0 ;  /* 0x00000654050d7816 */ /* 0x000fe20000000000 */
[----:B-12---:R-:W-:Y:S06]  /*33e0*/  @!P0 BRA `(.L_x_53) ;  /* 0x0000006400608947 */ /* 0x006fec0003800000 */
.L_x_149:
[----:B------:R-:W-:Y:S01]  /*33f0*/  ULEA UR8, UR5, UR6, 0x4 ;  /* 0x0000000605087291 */ /* 0x000fe2000f8e20ff */
[----:B------:R-:W-:Y:S01]  /*3400*/  SEL R2, R13, R2, !P2 ;  /* 0x000000020d027207 */ /* 0x000fe20005000000 */
[----:B------:R-:W-:Y:S01]  /*3410*/  UIADD3 UR9, UPT, UPT, UR4, 0x80, URZ ;  /* 0x0000008004097890 */ /* 0x000fe2000fffe0ff */
[----:B-1----:R-:W-:Y:S01]  /*3420*/  LEA R0, R7, UR6, 0x3 ;  /* 0x0000000607007c11 */ /* 0x002fe2000f8e18ff */
[----:B------:R-:W-:Y:S01]  /*3430*/  UIADD3 UR8, UPT, UPT, UR8, 0xf0, URZ ;  /* 0x000000f008087890 */ /* 0x000fe2000fffe0ff */
[----:B------:R1:W-:Y:S01]  /*3440*/  @!P2 SYNCS.ARRIVE.TRANS64.RED RZ, [R2+URZ], R9 ;  /* 0x0000000902ffa9a7 */ /* 0x0003e200080004ff */
[----:B------:R-:W-:Y:S01]  /*3450*/  UIADD3 UR4, UPT, UPT, UR5, 0x1, URZ ;  /* 0x0000000105047890 */ /* 0x000fe2000fffe0ff */
[----:B------:R-:W-:-:S03]  /*3460*/  VIADD R3, R3, 0x1 ;  /* 0x0000000103037836 */ /* 0x000fc60000000000 */
[----:B------:R-:W-:Y:S02]  /*3470*/  UISETP.NE.AND UP0, UPT, UR4, 0x2, UPT ;  /* 0x000000020400788c */ /* 0x000fe4000bf05270 */
[----:B------:R-:W-:Y:S01]  /*3480*/  ISETP.NE.AND P0, PT, R3, 0x2, PT ;  /* 0x000000020300780c */ /* 0x000fe20003f05270 */
[----:B------:R-:W-:Y:S06]  /*3490*/  UGETNEXTWORKID.BROADCAST [UR8], [UR9] ;  /* 0x00000000080073ca */ /* 0x000fec0008000100 */
[----:B------:R-:W-:Y:S02]  /*34a0*/  USEL UR7, URZ, 0x1, UP0 ;  /* 0x00000001ff077887 */ /* 0x000fe40008000000 */
[----:B------:R-:W-:-:S04]  /*34b0*/  USEL UR5, UR4, URZ, UP0 ;  /* 0x000000ff04057287 */ /* 0x000fc80008000000 */
[----:B------:R-:W-:Y:S02]  /*34c0*/  LOP3.LUT R12, R12, UR7, RZ, 0x3c, !PT ;  /* 0x000000070c0c7c12 */ /* 0x000fe4000f8e3cff */
[----:B-1----:R-:W-:-:S04]  /*34d0*/  SHF.L.U32 R9, R6, 0x1f, RZ ;  /* 0x0000001f06097819 */ /* 0x002fc800000006ff */
[----:B------:R-:W1:Y:S02]  /*34e0*/  SYNCS.PHASECHK.TRANS64.TRYWAIT P1, [R0+URZ+0x80], R9 ;  /* 0x00008009000075a7 */ /* 0x000e6400080211ff */
[----:B-1----:R-:W-:Y:S05]  /*34f0*/  @!P1 BRA `(.L_x_54) ;  /* 0x0000006400349947 */ /* 0x002fea0003800000 */
.L_x_150:
[C---:B------:R-:W-:Y:S01]  /*3500*/  LEA R8, R7.reuse, UR6, 0x4 ;  /* 0x0000000607087c11 */ /* 0x040fe2000f8e20ff */
[----:B------:R-:W-:Y:S01]  /*3510*/  VIADD R7, R7, 0x1 ;  /* 0x0000000107077836 */ /* 0x000fe20000000000 */
[----:B------:R-:W-:Y:S01]  /*3520*/  SEL R3, R3, RZ, P0 ;  /* 0x000000ff03037207 */ /* 0x000fe20000000000 */
[----:B-1----:R-:W-:-:S03]  /*3530*/  VIADD R0, R0, 0x90 ;  /* 0x0000009000007836 */ /* 0x002fc60000000000 */
[----:B------:R-:W1:Y:S01]  /*3540*/  LDS.128 R8, [R8+0xf0] ;  /* 0x0000f00008087984 */ /* 0x000e620000000c00 */
[C---:B------:R-:W-:Y:S02]  /*3550*/  ISETP.NE.AND P1, PT, R7.reuse, 0x2, PT ;  /* 0x000000020700780c */ /* 0x040fe40003f25270 */
[----:B------:R-:W-:Y:S01]  /*3560*/  PRMT R0, RZ, 0x654, R0 ;  /* 0x00000654ff007816 */ /* 0x000fe20000000000 */
[----:B------:R-:W-:Y:S01]  /*3570*/  @!PT LDS RZ, [RZ] ;  /* 0x00000000fffff984 */ /* 0x000fe20000000800 */
[----:B------:R-:W-:Y:S01]  /*3580*/  @!PT LDS RZ, [RZ] ;  /* 0x00000000fffff984 */ /* 0x000fe20000000800 */
[----:B------:R-:W-:Y:S01]  /*3590*/  @!PT LDS RZ, [RZ] ;  /* 0x00000000fffff984 */ /* 0x000fe20000000800 */
[----:B------:R-:W-:Y:S01]  /*35a0*/  @!PT LDS RZ, [RZ] ;  /* 0x00000000fffff984 */ /* 0x000fe20000000800 */
[----:B------:R2:W-:Y:S06]  /*35b0*/  MEMBAR.ALL.CTA ;  /* 0x0000000000007992 */ /* 0x0005ec0000008000 */
[----:B--2---:R-:W2:Y:S01]  /*35c0*/  FENCE.VIEW.ASYNC.S ;  /* 0x00000000000073c6 */ /* 0x004ea20000000000 */
[----:B------:R-:W-:Y:S01]  /*35d0*/  SEL R7, R7, RZ, P1 ;  /* 0x000000ff07077207 */ /* 0x000fe20000800000 */
[----:B--2---:R2:W-:Y:S01]  /*35e0*/  SYNCS.ARRIVE.TRANS64.RED.A1T0 RZ, [R0+URZ], RZ ;  /* 0x000000ff00ff79a7 */ /* 0x0045e200081004ff */
[----:B-1----:R-:W-:-:S02]  /*35f0*/  LOP3.LUT P3, RZ, R10, 0x1, RZ, 0xc0, !PT ;  /* 0x000000010aff7812 */ /* 0x002fc4000786c0ff */
[----:B------:R-:W-:Y:S02]  /*3600*/  SEL R9, RZ, 0x1, P0 ;  /* 0x00000001ff097807 */ /* 0x000fe40000000000 */
[----:B------:R-:W-:Y:S02]  /*3610*/  SEL R11, RZ, 0x1, P1 ;  /* 0x00000001ff0b7807 */ /* 0x000fe40000800000 */
[----:B------:R-:W-:Y:S02]  /*3620*/  LOP3.LUT R4, R4, R9, RZ, 0x3c, !PT ;  /* 0x0000000904047212 */ /* 0x000fe400078e3cff */
[----:B------:R-:W-:-:S05]  /*3630*/  LOP3.LUT R6, R6, R11, RZ, 0x3c, !PT ;  /* 0x0000000b06067212 */ /* 0x000fca00078e3cff */
[----:B--2---:R-:W-:Y:S05]  /*3640*/  @P3 BRA `(.L_x_55) ;  /* 0xfffffffc002c3947 */ /* 0x004fea000383ffff */
[----:B------:R-:W-:Y:S01]  /*3650*/  ULEA UR4, UR5, UR6, 0x3 ;  /* 0x0000000605047291 */ /* 0x000fe2000f8e18ff */
[----:B------:R-:W-:-:S08]  /*3660*/  SHF.L.U32 R3, R12, 0x1f, RZ ;  /* 0x0000001f0c037819 */ /* 0x000fd000000006ff */
[----:B------:R-:W1:Y:S02]  /*3670*/  SYNCS.PHASECHK.TRANS64 P0, [UR4+0x90], R3 ;  /* 0x00009003ff0075a7 */ /* 0x000e640008001004 */
[----:B-1----:R-:W-:Y:S05]  /*3680*/  @P0 BRA `(.L_x_56) ;  /* 0x0000000000080947 */ /* 0x002fea0003800000 */
[----:B------:R-:W1:Y:S02]  /*3690*/  SYNCS.PHASECHK.TRANS64.TRYWAIT P0, [UR4+0x90], R3 ;  /* 0x00009003ff0075a7 */ /* 0x000e640008001104 */
[----:B-1----:R-:W-:Y:S05]  /*36a0*/  @!P0 BRA `(.L_x_57) ;  /* 0x0000006000dc8947 */ /* 0x002fea0003800000 */
.L_x_56:
[----:B------:R-:W-:-:S04]  /*36b0*/  UIADD3 UR7, UPT, UPT, UR5, 0x1, URZ ;  /* 0x0000000105077890 */ /* 0x000fc8000fffe0ff */
[----:B------:R-:W-:-:S04]  /*36c0*/  UISETP.NE.AND UP0, UPT, UR7, 0x2, UPT ;  /* 0x000000020700788c */ /* 0x000fc8000bf05270 */
[----:B------:R-:W-:Y:S02]  /*36d0*/  USEL UR8, URZ, 0x1, UP0 ;  /* 0x00000001ff087887 */ /* 0x000fe40008000000 */
[----:B------:R-:W-:-:S04]  /*36e0*/  USEL UR7, UR7, URZ, UP0 ;  /* 0x000000ff07077287 */ /* 0x000fc80008000000 */
[----:B------:R-:W-:Y:S01]  /*36f0*/  ULEA UR7, UR7, UR6, 0x3 ;  /* 0x0000000607077291 */ /* 0x000fe2000f8e18ff */
[----:B-1----:R-:W-:-:S04]  /*3700*/  LOP3.LUT R3, R12, UR8, RZ, 0x3c, !PT ;  /* 0x000000080c037c12 */ /* 0x002fc8000f8e3cff */
[----:B------:R-:W-:-:S04]  /*3710*/  SHF.L.U32 R0, R3, 0x1f, RZ ;  /* 0x0000001f03007819 */ /* 0x000fc800000006ff */
[----:B------:R-:W1:Y:S02]  /*3720*/  SYNCS.PHASECHK.TRANS64 P0, [UR7+0x90], R0 ;  /* 0x00009000ff0075a7 */ /* 0x000e640008001007 */
[----:B-1----:R-:W-:Y:S05]  /*3730*/  @P0 EXIT ;  /* 0x000000000000094d */ /* 0x002fea0003800000 */
[----:B------:R-:W-:Y:S02]  /*3740*/  SHF.L.U32 R3, R3, 0x1f, RZ ;  /* 0x0000001f03037819 */ /* 0x000fe400000006ff */
[----:B------:R-:W-:-:S07]  /*3750*/  MOV R0, UR7 ;  /* 0x0000000700007c02 */ /* 0x000fce0008000f00 */
.L_x_58:
[----:B-1----:R1:W2:Y:S02]  /*3760*/  SYNCS.PHASECHK.TRANS64.TRYWAIT P0, [R0+URZ+0x90], R3 ;  /* 0x00009003000075a7 */ /* 0x0022a400080011ff */
[----:B--2---:R-:W-:Y:S05]  /*3770*/  @!P0 NANOSLEEP.SYNCS 0x989680 ;  /* 0x009896800000895d */ /* 0x004fea0003900000 */
[----:B------:R-:W2:Y:S02]  /*3780*/  @!P0 SYNCS.PHASECHK.TRANS64 P0, [R0+URZ+0x90], R3 ;  /* 0x00009003000085a7 */ /* 0x000ea400080010ff */
[----:B--2---:R-:W-:Y:S05]  /*3790*/  @P0 EXIT ;  /* 0x000000000000094d */ /* 0x004fea0003800000 */
[----:B------:R-:W-:Y:S05]  /*37a0*/  BRA `(.L_x_58) ;  /* 0xfffffffc00ec7947 */ /* 0x000fea000383ffff */
.L_x_51:
[----:B------:R-:W-:Y:S05]  /*37b0*/  BRA.U UP4, `(.L_x_59) ;  /* 0x00000021040c7547 */ /* 0x000fea000b800000 */
[----:B------:R-:W-:Y:S01]  /*37c0*/  R2UR UR4, R88 ;  /* 0x00000000580472ca */ /* 0x000fe200000e0000 */
[----:B------:R-:W-:Y:S01]  /*37d0*/  UMOV UR5, 0x40 ;  /* 0x0000004000057882 */ /* 0x000fe20000000000 */
[----:B------:R-:W-:Y:S01]  /*37e0*/  NOP ;  /* 0x0000000000007918 */ /* 0x000fe20000000000 */
[----:B------:R-:W-:-:S10]  /*37f0*/  UMOV UR6, 0x400 ;  /* 0x0000040000067882 */ /* 0x000fd40000000000 */
[----:B------:R-:W-:Y:S02]  /*3800*/  ULEA UR5, UR4, UR5, 0x18 ;  /* 0x0000000504057291 */ /* 0x000fe4000f8ec0ff */
[----:B------:R-:W-:-:S07]  /*3810*/  ULEA UR6, UR4, UR6, 0x18 ;  /* 0x0000000604067291 */ /* 0x000fce000f8ec0ff */
[----:B------:R-:W1:Y:S02]  /*3820*/  LDS.U8 R5, [UR5+0x1c] ;  /* 0x00001c05ff057984 */ /* 0x000e640008000000 */
[----:B-1----:R-:W-:-:S13]  /*3830*/  ISETP.NE.AND P0, PT, R5, RZ, PT ;  /* 0x000000ff0500720c */ /* 0x002fda0003f05270 */
[----:B------:R-:W-:Y:S05]  /*3840*/  @P0 BRA `(.L_x_60) ;  /* 0x0000000400180947 */ /* 0x000fea0003800000 */
[----:B------:R-:W-:Y:S01]  /*3850*/  R2UR UR4, R2 ;  /* 0x00000000020472ca */ /* 0x000fe200000e0000 */
[----:B------:R-:W-:-:S12]  /*3860*/  UIADD3 UR7, UPT, UPT, UR5, 0x8, URZ ;  /* 0x0000000805077890 */ /* 0x000fd8000fffe0ff */
[----:B------:R-:W-:-:S09]  /*3870*/  UISETP.NE.U32.AND UP1, UPT, UR4, 0x1, UPT ;  /* 0x000000010400788c */ /* 0x000fd2000bf25070 */
[----:B------:R-:W-:Y:S05]  /*3880*/  BRA.U !UP1, `(.L_x_61) ;  /* 0x0000000109a47547 */ /* 0x000fea000b800000 */
[----:B------:R-:W-:Y:S01]  /*3890*/  ELECT P0, URZ, PT ;  /* 0x0000000000ff782f */ /* 0x000fe20003800000 */
[----:B------:R-:W-:-:S12]  /*38a0*/  BSSY B0, `(.L_x_61) ;  /* 0x0000027000007945 */ /* 0x000fd80003800000 */
[----:B------:R-:W-:Y:S05]  /*38b0*/  @!P0 BRA `(.L_x_62) ;  /* 0x0000000000948947 */ /* 0x000fea0003800000 */
[----:B------:R-:W-:-:S05]  /*38c0*/  UMOV UR4, 0x10 ;  /* 0x0000001000047882 */ /* 0x000fca0000000000 */
[----:B------:R-:W-:Y:S04]  /*38d0*/  DEPBAR.LE SB1, 0x36 ;  /* 0x00009d800000791a */ /* 0x000fe80000000000 */
[----:B------:R-:W1:Y:S02]  /*38e0*/  UTCATOMSWS.2CTA.FIND_AND_SET.ALIGN UP0, UR4, UR4 ;  /* 0x00000004000475e3 */ /* 0x000e640008200800 */
[----:B-1----:R-:W-:Y:S01]  /*38f0*/  MOV R12, UR4 ;  /* 0x00000004000c7c02 */ /* 0x002fe20008000f00 */
[----:B------:R-:W-:Y:S06]  /*3900*/  BRA.U UP0, `(.L_x_63) ;  /* 0x0000000100187547 */ /* 0x000fec000b800000 */
.L_x_64:
[----:B------:R-:W-:Y:S05]  /*3910*/  NANOSLEEP 0x64 ;  /* 0x000000640000795d */ /* 0x000fea0003800000 */
[----:B------:R-:W-:-:S05]  /*3920*/  UMOV UR4, 0x10 ;  /* 0x0000001000047882 */ /* 0x000fca0000000000 */
[----:B------:R-:W-:Y:S04]  /*3930*/  DEPBAR.LE SB1, 0x36 ;  /* 0x00009d800000791a */ /* 0x000fe80000000000 */
[----:B------:R-:W1:Y:S02]  /*3940*/  UTCATOMSWS.2CTA.FIND_AND_SET.ALIGN UP0, UR4, UR4 ;  /* 0x00000004000475e3 */ /* 0x000e640008200800 */
[----:B-1----:R-:W-:Y:S01]  /*3950*/  MOV R12, UR4 ;  /* 0x00000004000c7c02 */ /* 0x002fe20008000f00 */
[----:B------:R-:W-:Y:S05]  /*3960*/  BRA.U !UP0, `(.L_x_64) ;  /* 0xfffffffd08e87547 */ /* 0x000fea000b83ffff */
.L_x_63:
[----:B------:R-:W1:Y:S01]  /*3970*/  LDS R8, [UR5+0x10] ;  /* 0x00001005ff087984 */ /* 0x000e620008000800 */
[----:B------:R-:W-:Y:S01]  /*3980*/  R2UR UR4, R0 ;  /* 0x00000000000472ca */ /* 0x000fe200000e0000 */
[----:B------:R-:W-:-:S04]  /*3990*/  IMAD.U32 R5, RZ, RZ, UR6 ;  /* 0x00000006ff057e24 */ /* 0x000fc8000f8e00ff */
[----:B------:R-:W-:-:S08]  /*39a0*/  VIADD R5, R5, 0x110 ;  /* 0x0000011005057836 */ /* 0x000fd00000000000 */
[----:B------:R-:W-:Y:S02]  /*39b0*/  MOV R6, UR4 ;  /* 0x0000000400067c02 */ /* 0x000fe40008000f00 */
[----:B-1----:R-:W-:-:S04]  /*39c0*/  SHF.L.U32 R8, R8, 0x1f, RZ ;  /* 0x0000001f08087819 */ /* 0x002fc800000006ff */
[----:B------:R-:W1:Y:S02]  /*39d0*/  SYNCS.PHASECHK.TRANS64.TRYWAIT P0, [UR5+0x8], R8 ;  /* 0x00000808ff0075a7 */ /* 0x000e640008001105 */
[----:B-1----:R-:W-:Y:S05]  /*39e0*/  @P0 BRA `(.L_x_65) ;  /* 0x0000000000080947 */ /* 0x002fea0003800000 */
[----:B------:R-:W1:Y:S02]  /*39f0*/  SYNCS.PHASECHK.TRANS64.TRYWAIT P0, [UR5+0x8], R8 ;  /* 0x00000808ff0075a7 */ /* 0x000e640008001105 */
[----:B-1----:R-:W-:Y:S05]  /*3a00*/  @!P0 BRA `(.L_x_66) ;  /* 0x00000060001c8947 */ /* 0x002fea0003800000 */
.L_x_65:
[----:B------:R-:W-:Y:S01]  /*3a10*/  R2UR UR4, R0 ;  /* 0x00000000000472ca */ /* 0x000fe200000e0000 */
[----:B------:R-:W-:Y:S01]  /*3a20*/  IMAD.MOV.U32 R9, RZ, RZ, 0xffff ;  /* 0x0000ffffff097424 */ /* 0x000fe200078e00ff */
[----:B------:R-:W-:Y:S01]  /*3a30*/  PRMT R6, R6, 0x654, R5 ;  /* 0x0000065406067816 */ /* 0x000fe20000000005 */
[----:B------:R-:W-:Y:S02]  /*3a40*/  HFMA2 R5, -RZ, RZ, 0, 5.9604644775390625e-08 ;  /* 0x00000001ff057431 */ /* 0x000fe400000001ff */
[----:B-1----:R-:W-:Y:S02]  /*3a50*/  IMAD.MOV.U32 R8, RZ, RZ, 0x4 ;  /* 0x00000004ff087424 */ /* 0x002fe400078e00ff */
[----:B------:R-:W-:Y:S01]  /*3a60*/  IMAD.SHL.U32 R11, R12, 0x20, RZ ;  /* 0x000000200c0b7824 */ /* 0x000fe200078e00ff */
[----:B------:R-:W-:-:S05]  /*3a70*/  SHF.L.U32 R10, R9, R12, RZ ;  /* 0x0000000c090a7219 */ /* 0x000fca00000006ff */
[----:B------:R-:W-:Y:S01]  /*3a80*/  UPRMT UR4, UR4, 0x654, UR7 ;  /* 0x0000065404047896 */ /* 0x000fe20008000007 */
[----:B------:R-:W-:-:S05]  /*3a90*/  SHF.L.U32 R9, R5, R12, RZ ;  /* 0x0000000c05097219 */ /* 0x000fca00000006ff */
[----:B------:R-:W-:-:S03]  /*3aa0*/  MOV R7, UR4 ;  /* 0x0000000400077c02 */ /* 0x000fc60008000f00 */
[----:B------:R1:W-:Y:S01]  /*3ab0*/  SYNCS.ARRIVE.TRANS64.RED RZ, [UR4], R8 ;  /* 0x00000008ffff79a7 */ /* 0x0003e20008000404 */
[----:B------:R1:W-:Y:S04]  /*3ac0*/  STS [UR6+0x110], R11 ;  /* 0x0001100bff007988 */ /* 0x0003e80008000806 */
[----:B------:R1:W-:Y:S04]  /*3ad0*/  STAS [R6.64], R12 ;  /* 0x0000000c06007dbd */ /* 0x0003e8000c0008ff */
[----:B------:R1:W-:Y:S04]  /*3ae0*/  ATOMS.OR RZ, [UR5+0x14], R10 ;  /* 0x0000140affff798c */ /* 0x0003e8000b000005 */
[----:B------:R1:W-:Y:S04]  /*3af0*/  ATOMS.OR RZ, [UR5+0x18], R9 ;  /* 0x00001809ffff798c */ /* 0x0003e8000b000005 */
[----:B------:R1:W-:Y:S02]  /*3b00*/  ATOMS.XOR RZ, [UR5+0x10], R5 ;  /* 0x00001005ffff798c */ /* 0x0003e4000b800005 */
.L_x_62:
[----:B------:R-:W-:Y:S05]  /*3b10*/  BSYNC B0 ;  /* 0x0000000000007941 */ /* 0x000fea0003800000 */
.L_x_61:
[----:B------:R-:W-:Y:S05]  /*3b20*/  BRA.U UP1, `(.L_x_67) ;  /* 0x0000000101707547 */ /* 0x000fea000b800000 */
[----:B------:R-:W-:-:S03]  /*3b30*/  UMOV UR4, 0xffffffff ;  /* 0xffffffff00047882 */ /* 0x000fc60000000000 */
[----:B------:R-:W-:Y:S05]  /*3b40*/  BRA.DIV UR4, `(.L_x_68) ;  /* 0x0000005e04e47947 */ /* 0x000fea000b800000 */
[----:B------:R-:W-:-:S13]  /*3b50*/  ELECT P0, URZ, PT ;  /* 0x0000000000ff782f */ /* 0x000fda0003800000 */
.L_x_154:
[----:B------:R-:W-:Y:S05]  /*3b60*/  @!P0 BRA `(.L_x_67) ;  /* 0x0000000000608947 */ /* 0x000fea0003800000 */
[----:B-1----:R-:W1:Y:S02]  /*3b70*/  LDS R6, [UR5+0x10] ;  /* 0x00001005ff067984 */ /* 0x002e640008000800 */
[----:B-1----:R-:W-:-:S04]  /*3b80*/  SHF.L.U32 R6, R6, 0x1f, RZ ;  /* 0x0000001f06067819 */ /* 0x002fc800000006ff */
[----:B------:R-:W1:Y:S02]  /*3b90*/  SYNCS.PHASECHK.TRANS64.TRYWAIT P0, [UR5+0x8], R6 ;  /* 0x00000806ff0075a7 */ /* 0x000e640008001105 */
[----:B-1----:R-:W-:Y:S05]  /*3ba0*/  @P0 BRA `(.L_x_69) ;  /* 0x0000000000080947 */ /* 0x002fea0003800000 */
[----:B------:R-:W1:Y:S02]  /*3bb0*/  SYNCS.PHASECHK.TRANS64.TRYWAIT P0, [UR5+0x8], R6 ;  /* 0x00000806ff0075a7 */ /* 0x000e640008001105 */
[----:B-1----:R-:W-:Y:S05]  /*3bc0*/  @!P0 BRA `(.L_x_70) ;  /* 0x0000005c00e88947 */ /* 0x002fea0003800000 */
.L_x_69:
[----:B------:R-:W2:Y:S01]  /*3bd0*/  LDS R8, [UR6+0x110] ;  /* 0x00011006ff087984 */ /* 0x000ea20008000800 */
[----:B------:R-:W-:Y:S01]  /*3be0*/  R2UR UR4, R0 ;  /* 0x00000000000472ca */ /* 0x000fe200000e0000 */
[----:B-1----:R-:W-:Y:S02]  /*3bf0*/  IMAD.MOV.U32 R6, RZ, RZ, 0xffff ;  /* 0x0000ffffff067424 */ /* 0x002fe400078e00ff */
[----:B------:R-:W-:-:S10]  /*3c00*/  IMAD.MOV.U32 R5, RZ, RZ, 0x1 ;  /* 0x00000001ff057424 */ /* 0x000fd400078e00ff */
[----:B------:R-:W-:Y:S01]  /*3c10*/  UPRMT UR4, UR4, 0x654, UR7 ;  /* 0x0000065404047896 */ /* 0x000fe20008000007 */
[----:B--2---:R-:W-:Y:S01]  /*3c20*/  IMAD.SHL.U32 R7, R8, 0x20, RZ ;  /* 0x0000002008077824 */ /* 0x004fe200078e00ff */
[-C--:B------:R-:W-:Y:S02]  /*3c30*/  SHF.L.U32 R6, R6, R8.reuse, RZ ;  /* 0x0000000806067219 */ /* 0x080fe400000006ff */
[----:B------:R-:W-:Y:S02]  /*3c40*/  SHF.L.U32 R8, R5, R8, RZ ;  /* 0x0000000805087219 */ /* 0x000fe400000006ff */
[----:B------:R2:W-:Y:S04]  /*3c50*/  STS [UR6+0x110], R7 ;  /* 0x00011007ff007988 */ /* 0x0005e80008000806 */
[----:B------:R2:W-:Y:S04]  /*3c60*/  ATOMS.OR RZ, [UR5+0x14], R6 ;  /* 0x00001406ffff798c */ /* 0x0005e8000b000005 */
[----:B------:R2:W-:Y:S01]  /*3c70*/  ATOMS.OR RZ, [UR5+0x18], R8 ;  /* 0x00001808ffff798c */ /* 0x0005e2000b000005 */
[----:B------:R-:W-:Y:S03]  /*3c80*/  SYNCS.ARRIVE.TRANS64.RED.A1T0 RZ, [UR4], RZ ;  /* 0x000000ffffff79a7 */ /* 0x000fe60008100404 */
[----:B------:R2:W-:Y:S01]  /*3c90*/  ATOMS.XOR RZ, [UR5+0x10], R5 ;  /* 0x00001005ffff798c */ /* 0x0005e2000b800005 */
[----:B------:R-:W-:Y:S05]  /*3ca0*/  BRA `(.L_x_67) ;  /* 0x0000000000107947 */ /* 0x000fea0003800000 */
.L_x_60:
[----:B------:R-:W-:Y:S02]  /*3cb0*/  MOV R5, 0xffffffff ;  /* 0xffffffff00057802 */ /* 0x000fe40000000f00 */
[----:B------:R-:W-:-:S03]  /*3cc0*/  MOV R6, 0x3cf0 ;  /* 0x00003cf000067802 */ /* 0x000fc60000000f00 */
[----:B------:R1:W-:Y:S04]  /*3cd0*/  STS [UR6+0x110], R5 ;  /* 0x00011005ff007988 */ /* 0x0003e80008000806 */
[----:B-1---5:R-:W-:Y:S05]  /*3ce0*/  CALL.REL.NOINC `($__internal_1_$__cuda_sm10x_tcgen05_guardrail_trap_phase_invalid_during_alloc) ;  /* 0x0000006400147944 */ /* 0x022fea0003c00000 */
.L_x_67:
[----:B------:R-:W-:Y:S05]  /*3cf0*/  WARPSYNC.ALL ;  /* 0x0000000000007948 */ /* 0x000fea0003800000 */
[----:B------:R-:W3:Y:S01]  /*3d00*/  S2UR UR29, SR_CgaCtaId ;  /* 0x00000000001d79c3 */ /* 0x000ee20000008800 */
[----:B------:R-:W-:Y:S01]  /*3d10*/  UMOV UR4, 0x400 ;  /* 0x0000040000047882 */ /* 0x000fe20000000000 */
[----:B------:R-:W-:-:S06]  /*3d20*/  NOP ;  /* 0x0000000000007918 */ /* 0x000fcc0000000000 */
[----:B------:R-:W-:Y:S06]  /*3d30*/  BAR.ARV 0x6, 0xa0 ;  /* 0x0182800000007b1d */ /* 0x000fec0000002000 */
[----:B------:R-:W4:Y:S01]  /*3d40*/  LDCU UR11, c[0x0][0x38c] ;  /* 0x00007180ff0b77ac */ /* 0x000f220008000800 */
[----:B------:R-:W-:Y:S01]  /*3d50*/  LOP3.LUT R4, R4, 0xffff, RZ, 0xc0, !PT ;  /* 0x0000ffff04047812 */ /* 0x000fe200078ec0ff */
[----:B-1----:R-:W-:Y:S01]  /*3d60*/  HFMA2 R12, -RZ, RZ, 0, 5.9604644775390625e-08 ;  /* 0x00000001ff0c7431 */ /* 0x002fe200000001ff */
[----:B------:R-:W-:Y:S02]  /*3d70*/  LOP3.LUT R3, R3, 0xffff, RZ, 0xc0, !PT ;  /* 0x0000ffff03037812 */ /* 0x000fe400078ec0ff */
[----:B------:R-:W-:-:S02]  /*3d80*/  CS2R R10, SRZ ;  /* 0x00000000000a7805 */ /* 0x000fc4000001ff00 */
[----:B------:R-:W-:Y:S01]  /*3d90*/  R2UR UR12, R2 ;  /* 0x00000000020c72ca */ /* 0x000fe200000e0000 */
[----:B------:R-:W-:Y:S01]  /*3da0*/  IMAD.MOV.U32 R9, RZ, RZ, RZ ;  /* 0x000000ffff097224 */ /* 0x000fe200078e00ff */
[----:B------:R-:W-:Y:S01]  /*3db0*/  R2UR UR64, R4 ;  /* 0x00000000044072ca */ /* 0x000fe200000e0000 */
[----:B------:R-:W1:Y:S01]  /*3dc0*/  LDCU UR74, c[0x0][0x370] ;  /* 0x00006e00ff4a77ac */ /* 0x000e620008000800 */
[----:B------:R-:W-:Y:S01]  /*3dd0*/  R2UR UR76, R3 ;  /* 0x00000000034c72ca */ /* 0x000fe200000e0000 */
[----:B---3--:R-:W-:Y:S01]  /*3de0*/  ULEA UR29, UR29, UR4, 0x18 ;  /* 0x000000041d1d7291 */ /* 0x008fe2000f8ec0ff */
[----:B------:R-:W-:Y:S01]  /*3df0*/  UMOV UR72, URZ ;  /* 0x000000ff00487c82 */ /* 0x000fe20008000000 */
[----:B------:R-:W-:Y:S02]  /*3e00*/  UISETP.GE.AND UP5, UPT, UR39, 0x1, UPT ;  /* 0x000000012700788c */ /* 0x000fe4000bfa6270 */
[----:B------:R-:W-:Y:S02]  /*3e10*/  UIADD3 UR6, UPT, UPT, UR29, 0x6400, URZ ;  /* 0x000064001d067890 */ /* 0x000fe4000fffe0ff */
[----:B----4-:R-:W-:-:S03]  /*3e20*/  UIADD3 UR11, UPT, UPT, UR11, 0xff, URZ ;  /* 0x000000ff0b0b7890 */ /* 0x010fc6000fffe0ff */
[----:B--2---:R-:W2:Y:S01]  /*3e30*/  LDS R5, [UR29+0x110] ;  /* 0x0001101dff057984 */ /* 0x004ea20008000800 */
[----:B------:R-:W-:Y:S02]  /*3e40*/  UIADD3 UR4, UPT, UPT, UR29, 0x2e400, URZ ;  /* 0x0002e4001d047890 */ /* 0x000fe4000fffe0ff */
[----:B------:R-:W-:Y:S02]  /*3e50*/  USHF.R.S32.HI UR9, URZ, 0x1f, UR11 ;  /* 0x0000001fff097899 */ /* 0x000fe4000801140b */
[----:B------:R-:W-:Y:S02]  /*3e60*/  USHF.R.U32.HI UR10, URZ, 0x4, UR6 ;  /* 0x00000004ff0a7899 */ /* 0x000fe40008011606 */
[----:B------:R-:W-:Y:S02]  /*3e70*/  UIADD3 UR5, UPT, UPT, UR29, 0x26400, URZ ;  /* 0x000264001d057890 */ /* 0x000fe4000fffe0ff */
[----:B------:R-:W-:Y:S02]  /*3e80*/  USHF.R.U32.HI UR6, URZ, 0x4, UR4 ;  /* 0x00000004ff067899 */ /* 0x000fe40008011604 */
[----:B------:R-:W-:-:S02]  /*3e90*/  UIADD3 UR7, UPT, UPT, UR29, 0x2f400, URZ ;  /* 0x0002f4001d077890 */ /* 0x000fc4000fffe0ff */
[----:B------:R-:W-:Y:S02]  /*3ea0*/  ULEA.HI UR4, UR9, UR11, URZ, 0x8 ;  /* 0x0000000b09047291 */ /* 0x000fe4000f8f40ff */
[----:B------:R-:W-:Y:S02]  /*3eb0*/  USHF.R.U32.HI UR8, URZ, 0x4, UR5 ;  /* 0x00000004ff087899 */ /* 0x000fe40008011605 */
[----:B------:R-:W-:Y:S02]  /*3ec0*/  USHF.R.U32.HI UR5, URZ, 0x4, UR7 ;  /* 0x00000004ff057899 */ /* 0x000fe40008011607 */
[----:B------:R-:W-:Y:S02]  /*3ed0*/  USHF.R.S32.HI UR75, URZ, 0x8, UR4 ;  /* 0x00000008ff4b7899 */ /* 0x000fe40008011404 */
[----:B------:R-:W-:Y:S02]  /*3ee0*/  ULOP3.LUT UR6, UR6, 0x3fff, URZ, 0xc0, !UPT ;  /* 0x00003fff06067892 */ /* 0x000fe4000f8ec0ff */
[----:B------:R-:W-:-:S02]  /*3ef0*/  ULOP3.LUT UR5, UR5, 0x3fff, URZ, 0xc0, !UPT ;  /* 0x00003fff05057892 */ /* 0x000fc4000f8ec0ff */
[----:B------:R-:W-:Y:S02]  /*3f00*/  UISETP.LT.AND UP0, UPT, UR75, 0x1, UPT ;  /* 0x000000014b00788c */ /* 0x000fe4000bf01270 */
[----:B------:R-:W-:Y:S02]  /*3f10*/  ULOP3.LUT UR67, UR6, 0x10000, URZ, 0xfc, !UPT ;  /* 0x0001000006437892 */ /* 0x000fe4000f8efcff */
[----:B------:R-:W-:Y:S02]  /*3f20*/  ULOP3.LUT UR68, UR5, 0x10000, URZ, 0xfc, !UPT ;  /* 0x0001000005447892 */ /* 0x000fe4000f8efcff */
[----:B------:R-:W-:Y:S02]  /*3f30*/  USEL UR13, UR75, 0x1, !UP0 ;  /* 0x000000014b0d7887 */ /* 0x000fe4000c000000 */
[----:B------:R-:W-:Y:S02]  /*3f40*/  ULOP3.LUT UR10, UR10, 0x3fff, URZ, 0xc0, !UPT ;  /* 0x00003fff0a0a7892 */ /* 0x000fe4000f8ec0ff */
[----:B------:R-:W-:-:S02]  /*3f50*/  ULOP3.LUT UR8, UR8, 0x3fff, URZ, 0xc0, !UPT ;  /* 0x00003fff08087892 */ /* 0x000fc4000f8ec0ff */
[----:B------:R-:W-:Y:S01]  /*3f60*/  IMAD.U32 R20, RZ, RZ, UR13 ;  /* 0x0000000dff147e24 */ /* 0x000fe2000f8e00ff */
[----:B------:R-:W-:Y:S01]  /*3f70*/  ULOP3.LUT UR65, UR10, 0x10000, URZ, 0xfc, !UPT ;  /* 0x000100000a417892 */ /* 0x000fe2000f8efcff */
[----:B--2---:R-:W-:Y:S01]  /*3f80*/  R2UR UR25, R5 ;  /* 0x00000000051972ca */ /* 0x004fe200000e0000 */
[----:B------:R-:W-:Y:S02]  /*3f90*/  ULOP3.LUT UR66, UR8, 0x10000, URZ, 0xfc, !UPT ;  /* 0x0001000008427892 */ /* 0x000fe4000f8efcff */
[----:B------:R-:W-:Y:S01]  /*3fa0*/  UISETP.NE.AND UP4, UPT, UR39, 0x1, UPT ;  /* 0x000000012700788c */ /* 0x000fe2000bf85270 */
[----:B------:R-:W2:Y:S01]  /*3fb0*/  LDCU UR73, c[0x0][0x374] ;  /* 0x00006e80ff4977ac */ /* 0x000ea20008000800 */
[----:B------:R-:W-:Y:S01]  /*3fc0*/  UISETP.NE.AND UP3, UPT, UR12, URZ, UPT ;  /* 0x000000ff0c00728c */ /* 0x000fe2000bf65270 */
[----:B------:R-:W-:Y:S01]  /*3fd0*/  UMOV UR27, URZ ;  /* 0x000000ff001b7c82 */ /* 0x000fe20008000000 */
[----:B------:R-:W-:-:S06]  /*3fe0*/  UMOV UR26, URZ ;  /* 0x000000ff001a7c82 */ /* 0x000fcc0008000000 */
[----:B------:R-:W-:Y:S02]  /*3ff0*/  UIADD3 UR4, UPT, UPT, UR25, 0x88, URZ ;  /* 0x0000008819047890 */ /* 0x000fe4000fffe0ff */
[----:B------:R-:W-:Y:S02]  /*4000*/  UIADD3 UR48, UPT, UPT, UR25, 0x80, URZ ;  /* 0x0000008019307890 */ /* 0x000fe4000fffe0ff */
[----:B------:R-:W-:Y:S02]  /*4010*/  UIADD3 UR60, UPT, UPT, UR25, 0x40000080, URZ ;  /* 0x40000080193c7890 */ /* 0x000fe4000fffe0ff */
[----:B------:R-:W-:Y:S01]  /*4020*/  UIADD3 UR58, UPT, UPT, UR25, -0x7fffff80, URZ ;  /* 0x80000080193a7890 */ /* 0x000fe2000fffe0ff */
[----:B------:R-:W-:Y:S01]  /*4030*/  IMAD.U32 R21, RZ, RZ, UR4 ;  /* 0x00000004ff157e24 */ /* 0x000fe2000f8e00ff */
[----:B------:R-:W-:Y:S02]  /*4040*/  UIADD3 UR56, UPT, UPT, UR25, -0x3fffff80, URZ ;  /* 0xc000008019387890 */ /* 0x000fe4000fffe0ff */
[----:B------:R-:W-:-:S02]  /*4050*/  UIADD3 UR62, UPT, UPT, UR25, 0x84, URZ ;  /* 0x00000084193e7890 */ /* 0x000fc4000fffe0ff */
[----:B------:R-:W-:Y:S02]  /*4060*/  USHF.R.U32.HI UR7, URZ, 0x11, UR48 ;  /* 0x00000011ff077899 */ /* 0x000fe40008011630 */
[----:B------:R-:W-:Y:S02]  /*4070*/  USHF.R.U32.HI UR6, URZ, 0x11, UR60 ;  /* 0x00000011ff067899 */ /* 0x000fe4000801163c */
[----:B------:R-:W-:Y:S02]  /*4080*/  USHF.R.U32.HI UR5, URZ, 0x11, UR58 ;  /* 0x00000011ff057899 */ /* 0x000fe4000801163a */
[----:B------:R-:W-:Y:S02]  /*4090*/  USHF.R.U32.HI UR4, URZ, 0x11, UR56 ;  /* 0x00000011ff047899 */ /* 0x000fe40008011638 */
[----:B------:R-:W-:Y:S02]  /*40a0*/  USHF.R.U32.HI UR11, URZ, 0x11, UR62 ;  /* 0x00000011ff0b7899 */ /* 0x000fe4000801163e */
[----:B------:R-:W-:-:S02]  /*40b0*/  ULOP3.LUT UR7, UR7, 0x6000, URZ, 0xc0, !UPT ;  /* 0x0000600007077892 */ /* 0x000fc4000f8ec0ff */
[----:B------:R-:W-:Y:S02]  /*40c0*/  ULOP3.LUT UR6, UR6, 0x6000, URZ, 0xc0, !UPT ;  /* 0x0000600006067892 */ /* 0x000fe4000f8ec0ff */
[----:B------:R-:W-:Y:S02]  /*40d0*/  ULOP3.LUT UR5, UR5, 0x6000, URZ, 0xc0, !UPT ;  /* 0x0000600005057892 */ /* 0x000fe4000f8ec0ff */
[----:B------:R-:W-:Y:S02]  /*40e0*/  UIADD3 UR54, UPT, UPT, UR25, 0x40000084, URZ ;  /* 0x4000008419367890 */ /* 0x000fe4000fffe0ff */
[----:B------:R-:W-:Y:S02]  /*40f0*/  UIADD3 UR52, UPT, UPT, UR25, -0x7fffff7c, URZ ;  /* 0x8000008419347890 */ /* 0x000fe4000fffe0ff */
[----:B------:R-:W-:Y:S02]  /*4100*/  ULOP3.LUT UR4, UR4, 0x6000, URZ, 0xc0, !UPT ;  /* 0x0000600004047892 */ /* 0x000fe4000f8ec0ff */
[----:B------:R-:W-:-:S02]  /*4110*/  ULOP3.LUT UR11, UR11, 0x6000, URZ, 0xc0, !UPT ;  /* 0x000060000b0b7892 */ /* 0x000fc4000f8ec0ff */
[----:B------:R-:W-:Y:S02]  /*4120*/  ULOP3.LUT UR13, UR7, 0x1090, URZ, 0xfc, !UPT ;  /* 0x00001090070d7892 */ /* 0x000fe4000f8efcff */
[----:B------:R-:W-:Y:S02]  /*4130*/  ULOP3.LUT UR7, UR6, 0x1090, URZ, 0xfc, !UPT ;  /* 0x0000109006077892 */ /* 0x000fe4000f8efcff */
[----:B------:R-:W-:Y:S02]  /*4140*/  ULOP3.LUT UR6, UR5, 0x1090, URZ, 0xfc, !UPT ;  /* 0x0000109005067892 */ /* 0x000fe4000f8efcff */
[----:B------:R-:W-:Y:S01]  /*4150*/  USHF.R.U32.HI UR10, URZ, 0x11, UR54 ;  /* 0x00000011ff0a7899 */ /* 0x000fe20008011636 */
[----:B------:R-:W-:Y:S01]  /*4160*/  IMAD.U32 R19, RZ, RZ, UR13 ;  /* 0x0000000dff137e24 */ /* 0x000fe2000f8e00ff */
[----:B------:R-:W-:Y:S01]  /*4170*/  USHF.R.U32.HI UR9, URZ, 0x11, UR52 ;  /* 0x00000011ff097899 */ /* 0x000fe20008011634 */
[----:B------:R-:W-:Y:S01]  /*4180*/  MOV R18, UR7 ;  /* 0x0000000700127c02 */ /* 0x000fe20008000f00 */
[----:B------:R-:W-:Y:S01]  /*4190*/  ULOP3.LUT UR5, UR4, 0x1090, URZ, 0xfc, !UPT ;  /* 0x0000109004057892 */ /* 0x000fe2000f8efcff */
[----:B------:R-:W-:Y:S01]  /*41a0*/  IMAD.U32 R17, RZ, RZ, UR6 ;  /* 0x00000006ff117e24 */ /* 0x000fe2000f8e00ff */
[----:B------:R-:W-:-:S02]  /*41b0*/  ULOP3.LUT UR4, UR11, 0x1090, URZ, 0xfc, !UPT ;  /* 0x000010900b047892 */ /* 0x000fc4000f8efcff */
[----:B------:R-:W-:Y:S02]  /*41c0*/  ULOP3.LUT UR10, UR10, 0x6000, URZ, 0xc0, !UPT ;  /* 0x000060000a0a7892 */ /* 0x000fe4000f8ec0ff */
[----:B------:R-:W-:Y:S01]  /*41d0*/  ULOP3.LUT UR9, UR9, 0x6000, URZ, 0xc0, !UPT ;  /* 0x0000600009097892 */ /* 0x000fe2000f8ec0ff */
[----:B------:R-:W-:Y:S01]  /*41e0*/  IMAD.U32 R16, RZ, RZ, UR5 ;  /* 0x00000005ff107e24 */ /* 0x000fe2000f8e00ff */
[----:B------:R-:W-:Y:S01]  /*41f0*/  UIADD3 UR50, UPT, UPT, UR25, -0x3fffff7c, URZ ;  /* 0xc000008419327890 */ /* 0x000fe2000fffe0ff */
[----:B------:R-:W-:Y:S01]  /*4200*/  MOV R15, UR4 ;  /* 0x00000004000f7c02 */ /* 0x000fe20008000f00 */
[----:B------:R-:W-:Y:S02]  /*4210*/  ULOP3.LUT UR5, UR10, 0x1090, URZ, 0xfc, !UPT ;  /* 0x000010900a057892 */ /* 0x000fe4000f8efcff */
[----:B------:R-:W-:Y:S02]  /*4220*/  ULOP3.LUT UR4, UR9, 0x1090, URZ, 0xfc, !UPT ;  /* 0x0000109009047892 */ /* 0x000fe4000f8efcff */
[----:B------:R-:W-:-:S02]  /*4230*/  USHF.R.U32.HI UR8, URZ, 0x11, UR50 ;  /* 0x00000011ff087899 */ /* 0x000fc40008011632 */
[----:B------:R-:W-:Y:S02]  /*4240*/  IMAD.U32 R14, RZ, RZ, UR5 ;  /* 0x00000005ff0e7e24 */ /* 0x000fe4000f8e00ff */
[----:B------:R-:W-:Y:S01]  /*4250*/  ULOP3.LUT UR8, UR8, 0x6000, URZ, 0xc0, !UPT ;  /* 0x0000600008087892 */ /* 0x000fe2000f8ec0ff */
[----:B------:R-:W-:-:S03]  /*4260*/  IMAD.U32 R13, RZ, RZ, UR4 ;  /* 0x00000004ff0d7e24 */ /* 0x000fc6000f8e00ff */
[----:B-12---:R-:W-:-:S12]  /*4270*/  ULOP3.LUT UR77, UR8, 0x1090, URZ, 0xfc, !UPT ;  /* 0x00001090084d7892 */ /* 0x006fd8000f8efcff */
.L_x_80:
[C---:B------:R-:W-:Y:S02]  /*4280*/  LEA R8, R11.reuse, UR29, 0x3 ;  /* 0x0000001d0b087c11 */ /* 0x040fe4000f8e18ff */
[----:B------:R-:W-:Y:S02]  /*4290*/  SHF.L.U32 R3, R10, 0x1f, RZ ;  /* 0x0000001f0a037819 */ /* 0x000fe400000006ff */
[----:B------:R-:W-:Y:S02]  /*42a0*/  LEA R5, R11, UR29, 0x4 ;  /* 0x0000001d0b057c11 */ /* 0x000fe4000f8e20ff */
[----:B------:R-:W1:Y:S02]  /*42b0*/  SYNCS.PHASECHK.TRANS64.TRYWAIT P0, [R8+URZ+0x80], R3 ;  /* 0x00008003080075a7 */ /* 0x000e6400080011ff */
[----:B-1-34-:R-:W-:Y:S05]  /*42c0*/  @!P0 BRA `(.L_x_71) ;  /* 0x0000005800408947 */ /* 0x01afea0003800000 */
.L_x_155:
[----:B------:R-:W2:Y:S01]  /*42d0*/  LDS.128 R4, [R5+0xf0] ;  /* 0x0000f00005047984 */ /* 0x000ea20000000c00 */
[----:B------:R-:W-:Y:S01]  /*42e0*/  @!PT LDS RZ, [RZ] ;  /* 0x00000000fffff984 */ /* 0x000fe20000000800 */
[----:B------:R-:W-:Y:S01]  /*42f0*/  @!PT LDS RZ, [RZ] ;  /* 0x00000000fffff984 */ /* 0x000fe20000000800 */
[----:B------:R-:W-:Y:S01]  /*4300*/  @!PT LDS RZ, [RZ] ;  /* 0x00000000fffff984 */ /* 0x000fe20000000800 */
[----:B------:R-:W-:Y:S01]  /*4310*/  @!PT LDS RZ, [RZ] ;  /* 0x00000000fffff984 */ /* 0x000fe20000000800 */
[----:B------:R3:W-:Y:S06]  /*4320*/  MEMBAR.ALL.CTA ;  /* 0x0000000000007992 */ /* 0x0007ec0000008000 */
[----:B---3--:R-:W3:Y:S01]  /*4330*/  FENCE.VIEW.ASYNC.S ;  /* 0x00000000000073c6 */ /* 0x008ee20000000000 */
[----:B--2---:R-:W-:-:S13]  /*4340*/  LOP3.LUT P0, RZ, R6, 0x1, RZ, 0xc0, !PT ;  /* 0x0000000106ff7812 */ /* 0x004fda000780c0ff */
[----:B---3--:R-:W-:Y:S01]  /*4350*/  VOTEU.ANY UP2, P0 ;  /* 0x0000000000ff7886 */ /* 0x008fe20000040100 */
[----:B------:R-:W-:-:S13]  /*4360*/  PLOP3.LUT P0, PT, PT, PT, UP2, 0x80, 0x8 ;  /* 0x000000000008781c */ /* 0x000fda0003f0f028 */
[----:B-1----:R-:W-:Y:S02]  /*4370*/  @P0 MOV R3, R4 ;  /* 0x0000000400030202 */ /* 0x002fe40000000f00 */
[----:B------:R-:W-:Y:S02]  /*4380*/  @P0 LOP3.LUT R4, R5, 0xffff, RZ, 0xc0, !PT ;  /* 0x0000ffff05040812 */ /* 0x000fe400078ec0ff */
[----:B------:R-:W-:Y:S01]  /*4390*/  @P0 R2UR UR5, R3 ;  /* 0x00000000030502ca */ /* 0x000fe200000e0000 */
[----:B------:R-:W-:Y:S01]  /*43a0*/  VIADD R3, R8, 0x90 ;  /* 0x0000009008037836 */ /* 0x000fe20000000000 */
[----:B------:R-:W-:-:S04]  /*43b0*/  @P0 R2UR UR4, R4 ;  /* 0x00000000040402ca */ /* 0x000fc800000e0000 */
[----:B------:R-:W-:-:S04]  /*43c0*/  PRMT R3, RZ, 0x654, R3 ;  /* 0x00000654ff037816 */ /* 0x000fc80000000003 */
[----:B------:R1:W-:Y:S03]  /*43d0*/  SYNCS.ARRIVE.TRANS64.RED.A1T0 RZ, [R3+URZ], RZ ;  /* 0x000000ff03ff79a7 */ /* 0x0003e600081004ff */
[----:B------:R-:W-:Y:S02]  /*43e0*/  @UP2 UMOV UR70, UR5 ;  /* 0x0000000500462c82 */ /* 0x000fe40008000000 */
[----:B------:R-:W-:Y:S01]  /*43f0*/  @UP2 UMOV UR69, UR4 ;  /* 0x0000000400452c82 */ /* 0x000fe20008000000 */
[----:B------:R-:W-:Y:S05]  /*4400*/  BRA.U !UP5, `(.L_x_72) ;  /* 0x000000010dd07547 */ /* 0x000fea000b800000 */
[----:B------:R-:W2:Y:S01]  /*4410*/  LDCU.128 UR12, c[0x0][0xf10] ;  /* 0x0001e200ff0c77ac */ /* 0x000ea20008000c00 */
[----:B------:R-:W3:Y:S01]  /*4420*/  LDCU UR21, c[0x0][0xf20] ;  /* 0x0001e400ff1577ac */ /* 0x000ee20008000800 */
[----:B------:R-:W4:Y:S01]  /*4430*/  LDCU UR20, c[0x0][0xf0c] ;  /* 0x0001e180ff1477ac */ /* 0x000f220008000800 */
[----:B------:R-:W1:Y:S01]  /*4440*/  LDCU.64 UR8, c[0x0][0xf28] ;  /* 0x0001e500ff0877ac */ /* 0x000e620008000a00 */
[----:B--2---:R-:W-:Y:S02]  /*4450*/  UIMAD.WIDE.U32 UR6, UR73, UR15, URZ ;  /* 0x0000000f490672a5 */ /* 0x004fe4000f8e00ff */
[----:B------:R-:W-:Y:S02]  /*4460*/  UIMAD.WIDE.U32 UR4, UR74, UR12, URZ ;  /* 0x0000000c4a0472a5 */ /* 0x000fe4000f8e00ff */
[----:B------:R-:W-:Y:S02]  /*4470*/  UISETP.NE.AND UP0, UPT, UR14, 0x1, UPT ;  /* 0x000000010e00788c */ /* 0x000fe4000bf05270 */
[----:B------:R-:W-:Y:S01]  /*4480*/  UIMAD.WIDE.U32 UR18, UR69, UR15, URZ ;  /* 0x0000000f451272a5 */ /* 0x000fe2000f8e00ff */
[----:B------:R-:W-:-:S02]  /*4490*/  UMOV UR6, UR7 ;  /* 0x0000000700067c82 */ /* 0x000fc40008000000 */
[----:B------:R-:W-:Y:S01]  /*44a0*/  UMOV UR4, UR5 ;  /* 0x0000000500047c82 */ /* 0x000fe20008000000 */
[----:B---3--:R-:W-:Y:S02]  /*44b0*/  USHF.R.U32.HI UR6, URZ, UR21, UR6 ;  /* 0x00000015ff067299 */ /* 0x008fe40008011606 */
[----:B----4-:R-:W-:Y:S02]  /*44c0*/  UISETP.NE.AND UP1, UPT, UR20, 0x1, UPT ;  /* 0x000000011400788c */ /* 0x010fe4000bf25270 */
[----:B------:R-:W-:Y:S02]  /*44d0*/  USHF.R.U32.HI UR4, URZ, UR13, UR4 ;  /* 0x0000000dff047299 */ /* 0x000fe40008011604 */
[----:B------:R-:W-:Y:S02]  /*44e0*/  USEL UR5, UR73, UR6, !UP0 ;  /* 0x0000000649057287 */ /* 0x000fe4000c000000 */
[----:B------:R-:W-:Y:S02]  /*44f0*/  USEL UR6, UR74, UR4, !UP1 ;  /* 0x000000044a067287 */ /* 0x000fe4000c800000 */
[----:B-1----:R-:W-:Y:S01]  /*4500*/  UIMAD.WIDE.U32 UR10, UR5, UR8, URZ ;  /* 0x00000008050a72a5 */ /* 0x002fe2000f8e00ff */
[----:B------:R-:W-:Y:S01]  /*4510*/  UMOV UR4, UR19 ;  /* 0x0000001300047c82 */ /* 0x000fe20008000000 */
[----:B------:R-:W-:-:S02]  /*4520*/  UIMAD.WIDE.U32 UR16, UR70, UR12, URZ ;  /* 0x0000000c461072a5 */ /* 0x000fc4000f8e00ff */
        /* <DEDUP_REMOVED lines=34> */
.L_x_72:
[----:B------:R-:W2:Y:S02]  /*4750*/  LDCU UR4, c[0x0][0xf30] ;  /* 0x0001e600ff0477ac */ /* 0x000ea40008000800 */
[----:B--2---:R-:W-:-:S09]  /*4760*/  UISETP.NE.AND UP0, UPT, UR4, 0x1, UPT ;  /* 0x000000010400788c */ /* 0x004fd2000bf05270 */
[----:B------:R-:W-:Y:S05]  /*4770*/  BRA.U UP0, `(.L_x_73) ;  /* 0x00000001003c7547 */ /* 0x000fea000b800000 */
[----:B------:R-:W2:Y:S01]  /*4780*/  LDCU.128 UR4, c[0x0][0xf10] ;  /* 0x0001e200ff0477ac */ /* 0x000ea20008000c00 */
[----:B------:R-:W3:Y:S01]  /*4790*/  LDCU UR12, c[0x0][0xf0c] ;  /* 0x0001e180ff0c77ac */ /* 0x000ee20008000800 */
[----:B------:R-:W4:Y:S01]  /*47a0*/  LDCU UR13, c[0x0][0xf20] ;  /* 0x0001e400ff0d77ac */ /* 0x000f220008000800 */
[----:B--2---:R-:W-:Y:S02]  /*47b0*/  UIMAD.WIDE.U32 UR10, UR70, UR4, URZ ;  /* 0x00000004460a72a5 */ /* 0x004fe4000f8e00ff */
[----:B------:R-:W-:Y:S02]  /*47c0*/  UIMAD.WIDE.U32 UR8, UR69, UR7, URZ ;  /* 0x00000007450872a5 */ /* 0x000fe4000f8e00ff */
[----:B---3--:R-:W-:Y:S02]  /*47d0*/  UISETP.NE.AND UP0, UPT, UR12, 0x1, UPT ;  /* 0x000000010c00788c */ /* 0x008fe4000bf05270 */
[----:B------:R-:W-:Y:S01]  /*47e0*/  UISETP.NE.AND UP1, UPT, UR6, 0x1, UPT ;  /* 0x000000010600788c */ /* 0x000fe2000bf25270 */
[----:B------:R-:W-:-:S02]  /*47f0*/  UMOV UR10, UR11 ;  /* 0x0000000b000a7c82 */ /* 0x000fc40008000000 */
[----:B------:R-:W-:Y:S01]  /*4800*/  UMOV UR4, UR9 ;  /* 0x0000000900047c82 */ /* 0x000fe20008000000 */
[----:B------:R-:W-:Y:S02]  /*4810*/  USHF.R.U32.HI UR5, URZ, UR5, UR10 ;  /* 0x00000005ff057299 */ /* 0x000fe4000801160a */
[----:B----4-:R-:W-:Y:S02]  /*4820*/  USHF.R.U32.HI UR4, URZ, UR13, UR4 ;  /* 0x0000000dff047299 */ /* 0x010fe40008011604 */
[----:B------:R-:W-:Y:S02]  /*4830*/  USEL UR5, UR70, UR5, !UP0 ;  /* 0x0000000546057287 */ /* 0x000fe4000c000000 */
[----:B------:R-:W-:-:S04]  /*4840*/  USEL UR4, UR69, UR4, !UP1 ;  /* 0x0000000445047287 */ /* 0x000fc8000c800000 */
[----:B------:R-:W-:-:S04]  /*4850*/  UIADD3 UR4, UPT, UPT, UR5, -UR4, URZ ;  /* 0x8000000405047290 */ /* 0x000fc8000fffe0ff */
[----:B------:R-:W-:-:S12]  /*4860*/  UIMAD UR69, UR4, UR6, UR69 ;  /* 0x00000006044572a4 */ /* 0x000fd8000f8e0245 */
.L_x_73:
[----:B------:R-:W-:Y:S01]  /*4870*/  IADD3 R11, PT, PT, R11, 0x1, RZ ;  /* 0x000000010b0b7810 */ /* 0x000fe20007ffe0ff */
[----:B------:R-:W-:Y:S06]  /*4880*/  BRA.U UP3, `(.L_x_74) ;  /* 0x0000000903647547 */ /* 0x000fec000b800000 */
[----:B------:R-:W2:Y:S01]  /*4890*/  LDCU UR4, c[0x0][0x38c] ;  /* 0x00007180ff0477ac */ /* 0x000ea20008000800 */
[----:B------:R-:W-:Y:S02]  /*48a0*/  PLOP3.LUT P1, PT, PT, PT, PT, 0x80, 0x8 ;  /* 0x000000000008781c */ /* 0x000fe40003f2f070 */
[----:B------:R-:W-:Y:S01]  /*48b0*/  SHF.L.U32 R4, R12, 0x1f, RZ ;  /* 0x0000001f0c047819 */ /* 0x000fe200000006ff */
[----:B------:R-:W-:Y:S01]  /*48c0*/  ULEA UR71, UR72, UR29, 0x3 ;  /* 0x0000001d48477291 */ /* 0x000fe2000f8e18ff */
[----:B------:R-:W-:Y:S01]  /*48d0*/  R2UR UR5, R21 ;  /* 0x00000000150572ca */ /* 0x000fe200000e0000 */
[----:B------:R-:W-:Y:S02]  /*48e0*/  ULEA UR24, UR72, UR25, 0x6 ;  /* 0x0000001948187291 */ /* 0x000fe4000f8e30ff */
[----:B--2---:R-:W-:-:S06]  /*48f0*/  UISETP.GE.AND UP0, UPT, UR4, 0x1, UPT ;  /* 0x000000010400788c */ /* 0x004fcc000bf06270 */
[----:B------:R-:W-:-:S05]  /*4900*/  PLOP3.LUT P0, PT, PT, PT, UP0, 0x80, 0x8 ;  /* 0x000000000008781c */ /* 0x000fca0003f0f008 */
[----:B------:R-:W-:-:S08]  /*4910*/  @UP0 ULEA UR4, UR27, UR29, 0x3 ;  /* 0x0000001d1b040291 */ /* 0x000fd0000f8e18ff */
[----:B-1----:R-:W-:-:S04]  /*4920*/  @P0 SHF.L.U32 R3, R9, 0x1f, RZ ;  /* 0x0000001f09030819 */ /* 0x002fc800000006ff */
[----:B------:R1:W2:Y:S01]  /*4930*/  @P0 SYNCS.PHASECHK.TRANS64.TRYWAIT P1, [UR4], R3 ;  /* 0x00000003ff0005a7 */ /* 0x0002a20008021104 */
[----:B------:R-:W-:-:S04]  /*4940*/  ULEA.HI UR4, UR28, UR28, URZ, 0x1 ;  /* 0x0000001c1c047291 */ /* 0x000fc8000f8f08ff */
[----:B------:R-:W-:-:S04]  /*4950*/  ULOP3.LUT UR4, UR4, 0x7ffffffe, URZ, 0xc0, !UPT ;  /* 0x7ffffffe04047892 */ /* 0x000fc8000f8ec0ff */
[----:B------:R-:W-:-:S04]  /*4960*/  UIADD3 UR4, UPT, UPT, -UR4, UR28, URZ ;  /* 0x0000001c04047290 */ /* 0x000fc8000fffe1ff */
[----:B------:R-:W-:Y:S01]  /*4970*/  ULEA UR49, UR4, UR5, 0x1 ;  /* 0x0000000504317291 */ /* 0x000fe2000f8e08ff */
[----:B------:R-:W3:Y:S02]  /*4980*/  SYNCS.PHASECHK.TRANS64.TRYWAIT P0, [UR71+0xb0], R4 ;  /* 0x0000b004ff0075a7 */ /* 0x000ee40008001147 */
[----:B-123--:R-:W-:Y:S09]  /*4990*/  @!P0 BRA `(.L_x_75) ;  /* 0x0000005000a08947 */ /* 0x00eff20003800000 */
.L_x_157:
[----:B------:R-:W-:Y:S01]  /*49a0*/  UMOV UR38, UR26 ;  /* 0x0000001a00267c82 */ /* 0x000fe20008000000 */
[----:B------:R-:W-:Y:S05]  /*49b0*/  BRA.U !UP0, `(.L_x_76) ;  /* 0x0000000908087547 */ /* 0x000fea000b800000 */
[----:B------:R-:W-:Y:S01]  /*49c0*/  UIADD3 UR61, UPT, UPT, UR49, 0x40000000, URZ ;  /* 0x40000000313d7890 */ /* 0x000fe2000fffe0ff */
[----:B------:R-:W-:Y:S01]  /*49d0*/  R2UR UR4, R20 ;  /* 0x00000000140472ca */ /* 0x000fe200000e0000 */
[----:B------:R-:W-:Y:S01]  /*49e0*/  ULOP3.LUT UR59, UR49, 0x80000000, URZ, 0x3c, !UPT ;  /* 0x80000000313b7892 */ /* 0x000fe2000f8e3cff */
[----:B------:R-:W-:Y:S01]  /*49f0*/  R2UR UR20, R19 ;  /* 0x00000000131472ca */ /* 0x000fe200000e0000 */
[----:B------:R-:W-:Y:S01]  /*4a00*/  USHF.R.U32.HI UR5, URZ, 0x1a, UR49 ;  /* 0x0000001aff057899 */ /* 0x000fe20008011631 */
[----:B------:R-:W-:Y:S01]  /*4a10*/  R2UR UR19, R18 ;  /* 0x00000000121372ca */ /* 0x000fe200000e0000 */
[----:B------:R-:W-:Y:S01]  /*4a20*/  UIADD3 UR57, UPT, UPT, UR49, -0x40000000, URZ ;  /* 0xc000000031397890 */ /* 0x000fe2000fffe0ff */
[----:B------:R-:W-:Y:S01]  /*4a30*/  R2UR UR18, R17 ;  /* 0x00000000111272ca */ /* 0x000fe200000e0000 */
[----:B------:R-:W-:Y:S01]  /*4a40*/  UIADD3 UR63, UPT, UPT, UR49, 0x4, URZ ;  /* 0x00000004313f7890 */ /* 0x000fe2000fffe0ff */
[----:B------:R-:W-:Y:S01]  /*4a50*/  R2UR UR17, R16 ;  /* 0x00000000101172ca */ /* 0x000fe200000e0000 */
[----:B------:R-:W-:Y:S01]  /*4a60*/  UIADD3 UR55, UPT, UPT, UR49, 0x40000004, URZ ;  /* 0x4000000431377890 */ /* 0x000fe2000fffe0ff */
[----:B------:R-:W-:Y:S01]  /*4a70*/  R2UR UR16, R15 ;  /* 0x000000000f1072ca */ /* 0x000fe200000e0000 */
[----:B------:R-:W-:Y:S01]  /*4a80*/  UIADD3 UR53, UPT, UPT, UR49, -0x7ffffffc, URZ ;  /* 0x8000000431357890 */ /* 0x000fe2000fffe0ff */
[----:B------:R-:W-:Y:S01]  /*4a90*/  R2UR UR15, R14 ;  /* 0x000000000e0f72ca */ /* 0x000fe200000e0000 */
[----:B------:R-:W-:Y:S01]  /*4aa0*/  UIADD3 UR51, UPT, UPT, UR49, -0x3ffffffc, URZ ;  /* 0xc000000431337890 */ /* 0x000fe2000fffe0ff */
[----:B------:R-:W-:Y:S01]  /*4ab0*/  R2UR UR14, R13 ;  /* 0x000000000d0e72ca */ /* 0x000fe200000e0000 */
[----:B------:R-:W-:-:S02]  /*4ac0*/  USHF.R.U32.HI UR7, URZ, 0x1a, UR61 ;  /* 0x0000001aff077899 */ /* 0x000fc4000801163d */
[----:B------:R-:W-:Y:S02]  /*4ad0*/  USHF.R.U32.HI UR6, URZ, 0x1a, UR59 ;  /* 0x0000001aff067899 */ /* 0x000fe4000801163b */
[----:B------:R-:W-:Y:S02]  /*4ae0*/  ULOP3.LUT UR8, UR5, 0x30, URZ, 0xc0, !UPT ;  /* 0x0000003005087892 */ /* 0x000fe4000f8ec0ff */
[----:B------:R-:W-:Y:S02]  /*4af0*/  USHF.R.U32.HI UR5, URZ, 0x1a, UR57 ;  /* 0x0000001aff057899 */ /* 0x000fe40008011639 */
[----:B------:R-:W-:Y:S02]  /*4b00*/  USHF.R.U32.HI UR10, URZ, 0x1a, UR63 ;  /* 0x0000001aff0a7899 */ /* 0x000fe4000801163f */
[----:B------:R-:W-:Y:S02]  /*4b10*/  USHF.R.U32.HI UR11, URZ, 0x1a, UR55 ;  /* 0x0000001aff0b7899 */ /* 0x000fe40008011637 */
[----:B------:R-:W-:-:S02]  /*4b20*/  USHF.R.U32.HI UR12, URZ, 0x1a, UR53 ;  /* 0x0000001aff0c7899 */ /* 0x000fc40008011635 */
[----:B------:R-:W-:Y:S02]  /*4b30*/  USHF.R.U32.HI UR13, URZ, 0x1a, UR51 ;  /* 0x0000001aff0d7899 */ /* 0x000fe40008011633 */
[----:B------:R-:W-:Y:S02]  /*4b40*/  ULOP3.LUT UR44, UR7, 0x30, URZ, 0xc0, !UPT ;  /* 0x00000030072c7892 */ /* 0x000fe4000f8ec0ff */
[----:B------:R-:W-:Y:S02]  /*4b50*/  ULOP3.LUT UR42, UR6, 0x30, URZ, 0xc0, !UPT ;  /* 0x00000030062a7892 */ /* 0x000fe4000f8ec0ff */
[----:B------:R-:W-:Y:S02]  /*4b60*/  ULOP3.LUT UR46, UR8, 0x480, URZ, 0xfc, !UPT ;  /* 0x00000480082e7892 */ /* 0x000fe4000f8efcff */
[----:B------:R-:W-:Y:S02]  /*4b70*/  ULOP3.LUT UR8, UR5, 0x30, URZ, 0xc0, !UPT ;  /* 0x0000003005087892 */ /* 0x000fe4000f8ec0ff */
[----:B------:R-:W-:-:S02]  /*4b80*/  ULOP3.LUT UR7, UR10, 0x30, URZ, 0xc0, !UPT ;  /* 0x000000300a077892 */ /* 0x000fc4000f8ec0ff */
[----:B------:R-:W-:Y:S02]  /*4b90*/  ULOP3.LUT UR6, UR11, 0x30, URZ, 0xc0, !UPT ;  /* 0x000000300b067892 */ /* 0x000fe4000f8ec0ff */
        /* <DEDUP_REMOVED lines=9> */
[----:B------:R-:W-:Y:S02]  /*4c30*/  UIADD3 UR38, UPT, UPT, UR4, UR26, URZ ;  /* 0x0000001a04267290 */ /* 0x000fe4000fffe0ff */
[----:B------:R-:W-:-:S02]  /*4c40*/  UPRMT UR47, UR46, 0x5410, UR20 ;  /* 0x000054102e2f7896 */ /* 0x000fc40008000014 */
[----:B------:R-:W-:Y:S02]  /*4c50*/  UPRMT UR45, UR44, 0x5410, UR19 ;  /* 0x000054102c2d7896 */ /* 0x000fe40008000013 */
[----:B------:R-:W-:Y:S01]  /*4c60*/  UPRMT UR43, UR42, 0x5410, UR18 ;  /* 0x000054102a2b7896 */ /* 0x000fe20008000012 */
[----:B------:R-:W-:Y:S01]  /*4c70*/  UMOV UR9, URZ ;  /* 0x000000ff00097c82 */ /* 0x000fe20008000000 */
[----:B------:R-:W-:Y:S01]  /*4c80*/  UMOV UR28, UR75 ;  /* 0x0000004b001c7c82 */ /* 0x000fe20008000000 */
[----:B------:R-:W-:Y:S01]  /*4c90*/  UMOV UR4, UR27 ;  /* 0x0000001b00047c82 */ /* 0x000fe20008000000 */
[----:B------:R-:W-:Y:S02]  /*4ca0*/  UPRMT UR41, UR8, 0x5410, UR17 ;  /* 0x0000541008297896 */ /* 0x000fe40008000011 */
[----:B------:R-:W-:Y:S02]  /*4cb0*/  UPRMT UR37, UR7, 0x5410, UR16 ;  /* 0x0000541007257896 */ /* 0x000fe40008000010 */
[----:B------:R-:W-:-:S02]  /*4cc0*/  UPRMT UR35, UR6, 0x5410, UR15 ;  /* 0x0000541006237896 */ /* 0x000fc4000800000f */
[----:B------:R-:W-:Y:S02]  /*4cd0*/  UPRMT UR33, UR5, 0x5410, UR14 ;  /* 0x0000541005217896 */ /* 0x000fe4000800000e */
[----:B------:R-:W-:Y:S01]  /*4ce0*/  UPRMT UR31, UR10, 0x5410, UR77 ;  /* 0x000054100a1f7896 */ /* 0x000fe2000800004d */
[----:B------:R-:W-:Y:S01]  /*4cf0*/  UMOV UR46, URZ ;  /* 0x000000ff002e7c82 */ /* 0x000fe20008000000 */
[----:B------:R-:W-:Y:S01]  /*4d00*/  UMOV UR44, URZ ;  /* 0x000000ff002c7c82 */ /* 0x000fe20008000000 */
[----:B------:R-:W-:Y:S01]  /*4d10*/  UMOV UR42, URZ ;  /* 0x000000ff002a7c82 */ /* 0x000fe20008000000 */
[----:B------:R-:W-:Y:S01]  /*4d20*/  UMOV UR40, URZ ;  /* 0x000000ff00287c82 */ /* 0x000fe20008000000 */
[----:B------:R-:W-:Y:S01]  /*4d30*/  UMOV UR36, URZ ;  /* 0x000000ff00247c82 */ /* 0x000fe20008000000 */
[----:B------:R-:W-:Y:S01]  /*4d40*/  UMOV UR34, URZ ;  /* 0x000000ff00227c82 */ /* 0x000fe20008000000 */
[----:B------:R-:W-:Y:S01]  /*4d50*/  UMOV UR32, URZ ;  /* 0x000000ff00207c82 */ /* 0x000fe20008000000 */
[----:B------:R-:W-:-:S05]  /*4d60*/  UMOV UR30, URZ ;  /* 0x000000ff001e7c82 */ /* 0x000fca0008000000 */
.L_x_79:
[----:B------:R-:W-:Y:S01]  /*4d70*/  ULEA UR15, UR4, UR29, 0x3 ;  /* 0x0000001d040f7291 */ /* 0x000fe2000f8e18ff */
[----:B---34-:R-:W-:Y:S11]  /*4d80*/  @P1 BRA `(.L_x_77) ;  /* 0x00000000000c1947 */ /* 0x018ff60003800000 */
[----:B-1----:R-:W-:Y:S04]  /*4d90*/  SHF.L.U32 R4, R9, 0x1f, RZ ;  /* 0x0000001f09047819 */ /* 0x002fe800000006ff */
[----:B------:R-:W1:Y:S02]  /*4da0*/  SYNCS.PHASECHK.TRANS64.TRYWAIT P0, [UR15], R4 ;  /* 0x00000004ff0075a7 */ /* 0x000e64000800110f */
[----:B-1----:R-:W-:Y:S05]  /*4db0*/  @!P0 BRA `(.L_x_78) ;  /* 0x0000004c00b08947 */ /* 0x002fea0003800000 */
.L_x_77:
[----:B------:R-:W-:Y:S01]  /*4dc0*/  UISETP.NE.AND UP0, UPT, UR28, 0x1, UPT ;  /* 0x000000011c00788c */ /* 0x000fe2000bf05270 */
[----:B------:R-:W-:Y:S01]  /*4dd0*/  PLOP3.LUT P1, PT, PT, PT, PT, 0x80, 0x8 ;  /* 0x000000000008781c */ /* 0x000fe20003f2f070 */
[----:B------:R-:W-:Y:S02]  /*4de0*/  UIADD3 UR5, UPT, UPT, UR4, 0x1, URZ ;  /* 0x0000000104057890 */ /* 0x000fe4000fffe0ff */
[----:B------:R-:W-:Y:S02]  /*4df0*/  ULEA UR8, UR4, UR67, 0x6 ;  /* 0x0000004304087291 */ /* 0x000fe4000f8e30ff */
[----:B------:R-:W-:Y:S01]  /*4e00*/  UISETP.NE.AND UP1, UPT, UR5, 0x4, UPT ;  /* 0x000000040500788c */ /* 0x000fe2000bf25270 */
[----:B------:R-:W-:Y:S01]  /*4e10*/  PLOP3.LUT P0, PT, PT, PT, UP0, 0x80, 0x8 ;  /* 0x000000000008781c */ /* 0x000fe20003f0f008 */
[----:B------:R-:W-:Y:S02]  /*4e20*/  ULEA UR12, UR4, UR68, 0x6 ;  /* 0x00000044040c7291 */ /* 0x000fe4000f8e30ff */
[----:B------:R-:W-:Y:S02]  /*4e30*/  USEL UR6, URZ, 0x1, UP1 ;  /* 0x00000001ff067887 */ /* 0x000fe40008800000 */
[----:B------:R-:W-:Y:S02]  /*4e40*/  USEL UR27, UR5, URZ, UP1 ;  /* 0x000000ff051b7287 */ /* 0x000fe40008800000 */
[----:B------:R-:W-:Y:S02]  /*4e50*/  ULEA UR18, UR4, UR66, 0x9 ;  /* 0x0000004204127291 */ /* 0x000fe4000f8e48ff */
[----:B------:R-:W-:Y:S01]  /*4e60*/  @UP0 ULEA UR5, UR27, UR29, 0x3 ;  /* 0x0000001d1b050291 */ /* 0x000fe2000f8e18ff */
[----:B------:R-:W-:Y:S01]  /*4e70*/  LOP3.LUT R9, R9, UR6, RZ, 0x3c, !PT ;  /* 0x0000000609097c12 */ /* 0x000fe2000f8e3cff */
[----:B------:R-:W-:Y:S02]  /*4e80*/  ULEA UR16, UR4, UR65, 0xb ;  /* 0x0000004104107291 */ /* 0x000fe4000f8e58ff */
[----:B------:R-:W-:Y:S01]  /*4e90*/  UIADD3 UR4, UPT, UPT, UR8, 0x20, URZ ;  /* 0x0000002008047890 */ /* 0x000fe2000fffe0ff */
[----:B-1----:R-:W-:Y:S01]  /*4ea0*/  @P0 SHF.L.U32 R3, R9, 0x1f, RZ ;  /* 0x0000001f09030819 */ /* 0x002fe200000006ff */
[----:B------:R-:W-:Y:S02]  /*4eb0*/  UIADD3 UR6, UPT, UPT, UR12, 0x20, URZ ;  /* 0x000000200c067890 */ /* 0x000fe4000fffe0ff */
[----:B------:R-:W-:Y:S01]  /*4ec0*/  UISETP.NE.U32.AND UP0, UPT, UR9, URZ, UPT ;  /* 0x000000ff0900728c */ /* 0x000fe2000bf05070 */
[----:B------:R2:W3:Y:S01]  /*4ed0*/  @P0 SYNCS.PHASECHK.TRANS64.TRYWAIT P1, [UR5], R3 ;  /* 0x00000003ff0005a7 */ /* 0x0004e20008021105 */
[----:B------:R-:W-:Y:S02]  /*4ee0*/  UIADD3 UR10, UPT, UPT, UR18, 0x2, URZ ;  /* 0x00000002120a7890 */ /* 0x000fe4000fffe0ff */
[----:B------:R-:W-:Y:S02]  /*4ef0*/  UIADD3 UR22, UPT, UPT, UR18, 0x4, URZ ;  /* 0x0000000412167890 */ /* 0x000fe4000fffe0ff */
[----:B------:R-:W-:Y:S02]  /*4f00*/  UIADD3 UR20, UPT, UPT, UR18, 0x100, URZ ;  /* 0x0000010012147890 */ /* 0x000fe4000fffe0ff */
[----:B------:R-:W-:Y:S02]  /*4f10*/  UIADD3 UR14, UPT, UPT, UR18, 0x102, URZ ;  /* 0x00000102120e7890 */ /* 0x000fe4000fffe0ff */
[----:B------:R-:W-:Y:S02]  /*4f20*/  UIADD3 UR26, UPT, UPT, UR26, 0x1, URZ ;  /* 0x000000011a1a7890 */ /* 0x000fe4000fffe0ff */
[----:B------:R-:W-:Y:S01]  /*4f30*/  UIADD3 UR28, UPT, UPT, UR28, -0x1, URZ ;  /* 0xffffffff1c1c7890 */ /* 0x000fe2000fffe0ff */
[----:B------:R-:W-:Y:S01]  /*4f40*/  UMOV UR9, 0x4008 ;  /* 0x0000400800097882 */ /* 0x000fe20000000000 */
[----:B------:R-:W-:Y:S01]  /*4f50*/  UMOV UR5, 0x4008 ;  /* 0x0000400800057882 */ /* 0x000fe20000000000 */
[----:B------:R1:W-:Y:S01]  /*4f60*/  UTCCP.T.S.2CTA.4x32dp128bit tmem[UR25+0x80], gdesc[UR8] ;  /* 0x00008008190079e7 */ /* 0x0003e20009300000 */
[----:B------:R4:W-:Y:S01]  /*4f70*/  UTCCP.T.S.2CTA.4x32dp128bit tmem[UR25+0x84], gdesc[UR4] ;  /* 0x00008404190079e7 */ /* 0x0009e20009300000 */
[----:B------:R-:W-:Y:S01]  /*4f80*/  UMOV UR13, 0x4008 ;  /* 0x00004008000d7882 */ /* 0x000fe20000000000 */
[----:B------:R-:W-:Y:S01]  /*4f90*/  UMOV UR7, 0x4008 ;  /* 0x0000400800077882 */ /* 0x000fe20000000000 */
[----:B------:R2:W-:Y:S01]  /*4fa0*/  UTCCP.T.S.2CTA.4x32dp128bit tmem[UR25+0x88], gdesc[UR12] ;  /* 0x0000880c190079e7 */ /* 0x0005e20009300000 */
[----:B------:R2:W-:Y:S01]  /*4fb0*/  UTCCP.T.S.2CTA.4x32dp128bit tmem[UR25+0x8c], gdesc[UR6] ;  /* 0x00008c06190079e7 */ /* 0x0005e20009300000 */
[----:B------:R-:W-:Y:S01]  /*4fc0*/  UMOV UR19, 0x40004040 ;  /* 0x4000404000137882 */ /* 0x000fe20000000000 */
[----:B------:R-:W-:Y:S01]  /*4fd0*/  UMOV UR17, 0x40004040 ;  /* 0x4000404000117882 */ /* 0x000fe20000000000 */
[----:B------:R-:W-:Y:S01]  /*4fe0*/  UMOV UR11, 0x40004040 ;  /* 0x40004040000b7882 */ /* 0x000fe20000000000 */
[----:B------:R2:W-:Y:S01]  /*4ff0*/  UTCQMMA.2CTA gdesc[UR16], gdesc[UR18], tmem[UR24], tmem[UR46], idesc[UR47], tmem[UR48], UP0 ;  /* 0x00302e1210007dea */ /* 0x0005e20008200318 */
[----:B------:R-:W-:Y:S01]  /*5000*/  UISETP.NE.AND UP0, UPT, UR26, UR38, UPT ;  /* 0x000000261a00728c */ /* 0x000fe2000bf05270 */
[----:B------:R-:W-:Y:S01]  /*5010*/  UMOV UR23, 0x40004040 ;  /* 0x4000404000177882 */ /* 0x000fe20000000000 */
[----:B------:R-:W-:Y:S01]  /*5020*/  UMOV UR21, 0x40004040 ;  /* 0x4000404000157882 */ /* 0x000fe20000000000 */
[----:B-1----:R-:W-:Y:S02]  /*5030*/  UIADD3 UR8, UPT, UPT, UR16, 0x2, URZ ;  /* 0x0000000210087890 */ /* 0x002fe4000fffe0ff */
[----:B----4-:R-:W-:Y:S02]  /*5040*/  UIADD3 UR4, UPT, UPT, UR16, 0x4, URZ ;  /* 0x0000000410047890 */ /* 0x010fe4000fffe0ff */
[----:B--2---:R-:W-:Y:S02]  /*5050*/  UIADD3 UR12, UPT, UPT, UR18, 0x6, URZ ;  /* 0x00000006120c7890 */ /* 0x004fe4000fffe0ff */
[----:B------:R-:W-:Y:S01]  /*5060*/  UIADD3 UR6, UPT, UPT, UR16, 0x6, URZ ;  /* 0x0000000610067890 */ /* 0x000fe2000fffe0ff */
[----:B------:R-:W-:Y:S01]  /*5070*/  UMOV UR9, 0x40004040 ;  /* 0x4000404000097882 */ /* 0x000fe20000000000 */
[----:B------:R-:W-:Y:S01]  /*5080*/  UMOV UR5, 0x40004040 ;  /* 0x4000404000057882 */ /* 0x000fe20000000000 */
[----:B------:R1:W-:Y:S01]  /*5090*/  UTCQMMA.2CTA gdesc[UR8], gdesc[UR10], tmem[UR24], tmem[UR44], idesc[UR45], tmem[UR60], UPT ;  /* 0x003c2c0a08007dea */ /* 0x0003e2000ba00318 */
[----:B------:R-:W-:Y:S01]  /*50a0*/  UIADD3 UR17, UPT, UPT, UR15, 0x20, URZ ;  /* 0x000000200f117890 */ /* 0x000fe2000fffe0ff */
[----:B------:R2:W-:Y:S01]  /*50b0*/  UTCQMMA.2CTA gdesc[UR4], gdesc[UR22], tmem[UR24], tmem[UR42], idesc[UR43], tmem[UR58], UPT ;  /* 0x003a2a1604007dea */ /* 0x0005e2000ba00318 */
[----:B------:R-:W-:Y:S01]  /*50c0*/  UMOV UR13, 0x40004040 ;  /* 0x40004040000d7882 */ /* 0x000fe20000000000 */
[----:B------:R-:W-:Y:S01]  /*50d0*/  UMOV UR7, 0x40004040 ;  /* 0x4000404000077882 */ /* 0x000fe20000000000 */
[----:B------:R-:W-:Y:S01]  /*50e0*/  UMOV UR15, 0x40004040 ;  /* 0x40004040000f7882 */ /* 0x000fe20000000000 */
[----:B------:R4:W-:Y:S01]  /*50f0*/  UTCQMMA.2CTA gdesc[UR6], gdesc[UR12], tmem[UR24], tmem[UR40], idesc[UR41], tmem[UR56], UPT ;  /* 0x0038280c06007dea */ /* 0x0009e2000ba00318 */
[----:B-1----:R-:W-:Y:S02]  /*5100*/  UIADD3 UR8, UPT, UPT, UR16, 0x400, URZ ;  /* 0x0000040010087890 */ /* 0x002fe4000fffe0ff */
[----:B--2---:R-:W-:Y:S02]  /*5110*/  UIADD3 UR4, UPT, UPT, UR16, 0x402, URZ ;  /* 0x0000040210047890 */ /* 0x004fe4000fffe0ff */
[----:B------:R-:W-:Y:S02]  /*5120*/  UIADD3 UR22, UPT, UPT, UR18, 0x104, URZ ;  /* 0x0000010412167890 */ /* 0x000fe4000fffe0ff */
[----:B----4-:R-:W-:Y:S02]  /*5130*/  UIADD3 UR12, UPT, UPT, UR16, 0x404, URZ ;  /* 0x00000404100c7890 */ /* 0x010fe4000fffe0ff */
[----:B------:R-:W-:Y:S01]  /*5140*/  UIADD3 UR10, UPT, UPT, UR18, 0x106, URZ ;  /* 0x00000106120a7890 */ /* 0x000fe2000fffe0ff */
[----:B------:R1:W-:Y:S01]  /*5150*/  UTCQMMA.2CTA gdesc[UR8], gdesc[UR20], tmem[UR24], tmem[UR36], idesc[UR37], tmem[UR62], UPT ;  /* 0x003e241408007dea */ /* 0x0003e2000ba00318 */
[----:B------:R-:W-:Y:S01]  /*5160*/  UIADD3 UR6, UPT, UPT, UR16, 0x406, URZ ;  /* 0x0000040610067890 */ /* 0x000fe2000fffe0ff */
[----:B------:R2:W-:Y:S04]  /*5170*/  UTCQMMA.2CTA gdesc[UR4], gdesc[UR14], tmem[UR24], tmem[UR34], idesc[UR35], tmem[UR54], UPT ;  /* 0x0036220e04007dea */ /* 0x0005e8000ba00318 */
[----:B------:R4:W-:Y:S04]  /*5180*/  UTCQMMA.2CTA gdesc[UR12], gdesc[UR22], tmem[UR24], tmem[UR32], idesc[UR33], tmem[UR52], UPT ;  /* 0x003420160c007dea */ /* 0x0009e8000ba00318 */
[----:B------:R4:W-:Y:S01]  /*5190*/  UTCQMMA.2CTA gdesc[UR6], gdesc[UR10], tmem[UR24], tmem[UR30], idesc[UR31], tmem[UR50], UPT ;  /* 0x00321e0a06007dea */ /* 0x0009e2000ba00318 */
[----:B------:R4:W-:Y:S01]  /*51a0*/  UTCBAR.2CTA.MULTICAST [UR17], URZ, UR64 ;  /* 0x000000ff110073e9 */ /* 0x0009e20008200840 */
[----:B-1----:R-:W-:Y:S01]  /*51b0*/  UMOV UR9, 0x1 ;  /* 0x0000000100097882 */ /* 0x002fe20000000000 */
[----:B--2---:R-:W-:Y:S01]  /*51c0*/  UMOV UR4, UR27 ;  /* 0x0000001b00047c82 */ /* 0x004fe20008000000 */
[----:B------:R-:W-:Y:S05]  /*51d0*/  BRA.U UP0, `(.L_x_79) ;  /* 0xfffffff900e47547 */ /* 0x000fea000b83ffff */
.L_x_76:
[----:B------:R-:W-:Y:S01]  /*51e0*/  UIADD3 UR4, UPT, UPT, UR71, 0xa0, URZ ;  /* 0x000000a047047890 */ /* 0x000fe2000fffe0ff */
[----:B------:R-:W-:-:S08]  /*51f0*/  UMOV UR26, UR38 ;  /* 0x00000026001a7c82 */ /* 0x000fd00008000000 */
[----:B------:R2:W-:Y:S01]  /*5200*/  UTCBAR.2CTA.MULTICAST [UR4], URZ, UR76 ;  /* 0x000000ff040073e9 */ /* 0x0005e2000820084c */
[----:B------:R-:W-:Y:S02]  /*5210*/  NOP ;  /* 0x0000000000007918 */ /* 0x000fe40000000000 */
.L_x_74:
[----:B------:R-:W-:Y:S01]  /*5220*/  R2UR UR5, R86 ;  /* 0x00000000560572ca */ /* 0x000fe200000e0000 */
[----:B--2---:R-:W-:Y:S01]  /*5230*/  UIADD3 UR4, UPT, UPT, UR72, 0x1, URZ ;  /* 0x0000000148047890 */ /* 0x004fe2000fffe0ff */
[----:B------:R-:W-:-:S03]  /*5240*/  ISETP.NE.AND P0, PT, R11, 0x2, PT ;  /* 0x000000020b00780c */ /* 0x000fc60003f05270 */
[----:B------:R-:W-:Y:S01]  /*5250*/  UISETP.NE.AND UP0, UPT, UR4, 0x2, UPT ;  /* 0x000000020400788c */ /* 0x000fe2000bf05270 */
[----:B-1----:R-:W-:Y:S02]  /*5260*/  SEL R3, RZ, 0x1, P0 ;  /* 0x00000001ff037807 */ /* 0x002fe40000000000 */
[----:B------:R-:W-:Y:S01]  /*5270*/  SEL R11, R11, RZ, P0 ;  /* 0x000000ff0b0b7207 */ /* 0x000fe20000000000 */
[----:B------:R-:W-:Y:S01]  /*5280*/  USEL UR72, UR4, URZ, UP0 ;  /* 0x000000ff04487287 */ /* 0x000fe20008000000 */
[----:B------:R-:W-:-:S03]  /*5290*/  LOP3.LUT R10, R10, R3, RZ, 0x3c, !PT ;  /* 0x000000030a0a7212 */ /* 0x000fc600078e3cff */
[----:B------:R-:W-:Y:S02]  /*52a0*/  UIADD3 UR28, UPT, UPT, UR69, UR5, URZ ;  /* 0x00000005451c7290 */ /* 0x000fe4000fffe0ff */
[----:B------:R-:W-:-:S06]  /*52b0*/  USEL UR5, URZ, 0x1, UP0 ;  /* 0x00000001ff057887 */ /* 0x000fcc0008000000 */
[----:B------:R-:W-:Y:S01]  /*52c0*/  LOP3.LUT R12, R12, UR5, RZ, 0x3c, !PT ;  /* 0x000000050c0c7c12 */ /* 0x000fe2000f8e3cff */
[----:B------:R-:W-:Y:S06]  /*52d0*/  BRA.U UP2, `(.L_x_80) ;  /* 0xffffffed02e87547 */ /* 0x000fec000b83ffff */
[----:B------:R-:W1:Y:S01]  /*52e0*/  S2UR UR8, SR_CgaCtaId ;  /* 0x00000000000879c3 */ /* 0x000e620000008800 */
[----:B------:R-:W-:Y:S02]  /*52f0*/  ELECT P0, URZ, PT ;  /* 0x0000000000ff782f */ /* 0x000fe40003800000 */
[----:B------:R-:W-:Y:S01]  /*5300*/  R2UR UR5, R2 ;  /* 0x00000000020572ca */ /* 0x000fe200000e0000 */
[----:B------:R-:W-:Y:S01]  /*5310*/  UMOV UR4, 0x40 ;  /* 0x0000004000047882 */ /* 0x000fe20000000000 */
[----:B------:R-:W-:-:S03]  /*5320*/  IMAD.MOV.U32 R2, RZ, RZ, 0x1 ;  /* 0x00000001ff027424 */ /* 0x000fc600078e00ff */
[----:B------:R-:W-:Y:S08]  /*5330*/  UVIRTCOUNT.DEALLOC.SMPOOL 0x80 ;  /* 0x000000800000784c */ /* 0x000ff00000000000 */
[----:B------:R-:W-:Y:S02]  /*5340*/  UISETP.NE.AND UP0, UPT, UR5, URZ, UPT ;  /* 0x000000ff0500728c */ /* 0x000fe4000bf05270 */
[----:B-1----:R-:W-:-:S09]  /*5350*/  ULEA UR8, UR8, UR4, 0x18 ;  /* 0x0000000408087291 */ /* 0x002fd2000f8ec0ff */
[----:B------:R1:W-:Y:S01]  /*5360*/  @P0 STS.U8 [UR8+0x1c], R2 ;  /* 0x00001c02ff000988 */ /* 0x0003e20008000008 */
[----:B------:R-:W-:Y:S05]  /*5370*/  BRA.U UP0, `(.L_x_81) ;  /* 0x0000000100587547 */ /* 0x000fea000b800000 */
[----:B------:R-:W-:Y:S01]  /*5380*/  UIADD3 UR5, UPT, UPT, UR29, 0xb0, URZ ;  /* 0x000000b01d057890 */ /* 0x000fe2000fffe0ff */
[----:B------:R-:W-:-:S03]  /*5390*/  SHF.L.U32 R3, R12, 0x1f, RZ ;  /* 0x0000001f0c037819 */ /* 0x000fc600000006ff */
[----:B------:R-:W-:-:S09]  /*53a0*/  ULEA UR4, UR72, UR5, 0x3 ;  /* 0x0000000548047291 */ /* 0x000fd2000f8e18ff */
[----:B------:R-:W2:Y:S02]  /*53b0*/  SYNCS.PHASECHK.TRANS64.TRYWAIT P0, [UR4], R3 ;  /* 0x00000003ff0075a7 */ /* 0x000ea40008001104 */
[----:B--2---:R-:W-:Y:S05]  /*53c0*/  @!P0 BRA `(.L_x_82) ;  /* 0x0000004800448947 */ /* 0x004fea0003800000 */
.L_x_160:
[----:B------:R-:W-:-:S04]  /*53d0*/  UIADD3 UR4, UPT, UPT, UR72, 0x1, URZ ;  /* 0x0000000148047890 */ /* 0x000fc8000fffe0ff */
[----:B------:R-:W-:-:S04]  /*53e0*/  UISETP.NE.AND UP1, UPT, UR4, 0x2, UPT ;  /* 0x000000020400788c */ /* 0x000fc8000bf25270 */
[----:B----4-:R-:W-:Y:S02]  /*53f0*/  USEL UR6, URZ, 0x1, UP1 ;  /* 0x00000001ff067887 */ /* 0x010fe40008800000 */
[----:B------:R-:W-:-:S04]  /*5400*/  USEL UR4, UR4, URZ, UP1 ;  /* 0x000000ff04047287 */ /* 0x000fc80008800000 */
[----:B------:R-:W-:Y:S01]  /*5410*/  ULEA UR4, UR4, UR5, 0x3 ;  /* 0x0000000504047291 */ /* 0x000fe2000f8e18ff */
[----:B-1----:R-:W-:-:S04]  /*5420*/  LOP3.LUT R3, R12, UR6, RZ, 0x3c, !PT ;  /* 0x000000060c037c12 */ /* 0x002fc8000f8e3cff */
[----:B------:R-:W-:Y:S01]  /*5430*/  SHF.L.U32 R3, R3, 0x1f, RZ ;  /* 0x0000001f03037819 */ /* 0x000fe200000006ff */
[----:B------:R-:W-:-:S04]  /*5440*/  IMAD.U32 R2, RZ, RZ, UR4 ;  /* 0x00000004ff027e24 */ /* 0x000fc8000f8e00ff */
[----:B------:R1:W2:Y:S03]  /*5450*/  SYNCS.PHASECHK.TRANS64.TRYWAIT P0, [R2+URZ], R3 ;  /* 0x00000003020075a7 */ /* 0x0002a600080011ff */
[----:B--2---:R-:W-:Y:S05]  /*5460*/  @!P0 NANOSLEEP.SYNCS 0x989680 ;  /* 0x009896800000895d */ /* 0x004fea0003900000 */
[----:B------:R-:W2:Y:S02]  /*5470*/  @!P0 SYNCS.PHASECHK.TRANS64 P0, [R2+URZ], R3 ;  /* 0x00000003020085a7 */ /* 0x000ea400080010ff */
[----:B--2---:R-:W-:Y:S05]  /*5480*/  @P0 BRA `(.L_x_83) ;  /* 0x0000000000240947 */ /* 0x004fea0003800000 */
.L_x_84:
[----:B--2---:R2:W4:Y:S02]  /*5490*/  SYNCS.PHASECHK.TRANS64.TRYWAIT P0, [R2+URZ], R3 ;  /* 0x00000003020075a7 */ /* 0x00452400080011ff */
[----:B----4-:R-:W-:Y:S05]  /*54a0*/  @!P0 NANOSLEEP.SYNCS 0x989680 ;  /* 0x009896800000895d */ /* 0x010fea0003900000 */
[----:B------:R-:W4:Y:S02]  /*54b0*/  @!P0 SYNCS.PHASECHK.TRANS64 P0, [R2+URZ], R3 ;  /* 0x00000003020085a7 */ /* 0x000f2400080010ff */
[----:B----4-:R-:W-:Y:S05]  /*54c0*/  @!P0 BRA `(.L_x_84) ;  /* 0xfffffffc00f08947 */ /* 0x010fea000383ffff */
[----:B------:R-:W-:Y:S05]  /*54d0*/  BRA `(.L_x_83) ;  /* 0x0000000000107947 */ /* 0x000fea0003800000 */
.L_x_81:
[----:B------:R-:W-:Y:S01]  /*54e0*/  R2UR UR5, R0 ;  /* 0x00000000000572ca */ /* 0x000fe200000e0000 */
[----:B------:R-:W-:-:S12]  /*54f0*/  UIADD3 UR4, UPT, UPT, UR29, 0xe0, URZ ;  /* 0x000000e01d047890 */ /* 0x000fd8000fffe0ff */
[----:B------:R-:W-:-:S09]  /*5500*/  UPRMT UR4, UR5, 0x654, UR4 ;  /* 0x0000065405047896 */ /* 0x000fd20008000004 */
[----:B------:R-:W-:Y:S03]  /*5510*/  SYNCS.ARRIVE.TRANS64.RED.A1T0 RZ, [UR4], RZ ;  /* 0x000000ffffff79a7 */ /* 0x000fe60008100404 */
.L_x_83:
[----:B-12---:R-:W-:Y:S01]  /*5520*/  SHF.L.U32 R3, RZ, 0x1f, RZ ;  /* 0x0000001fff037819 */ /* 0x006fe200000006ff */
[----:B------:R-:W-:Y:S01]  /*5530*/  UIADD3 UR4, UPT, UPT, UR29, 0xe0, URZ ;  /* 0x000000e01d047890 */ /* 0x000fe2000fffe0ff */
[----:B------:R-:W-:Y:S02]  /*5540*/  PLOP3.LUT P0, PT, PT, PT, UP0, 0x80, 0x8 ;  /* 0x000000000008781c */ /* 0x000fe40003f0f008 */
[----:B---3--:R-:W1:Y:S02]  /*5550*/  SYNCS.PHASECHK.TRANS64.TRYWAIT P1, [UR29+0xe0], R3 ;  /* 0x0000e003ff0075a7 */ /* 0x008e64000802111d */
[----:B-1----:R-:W-:Y:S09]  /*5560*/  @!P1 BRA `(.L_x_85) ;  /* 0x0000004400f49947 */ /* 0x002ff20003800000 */
.L_x_162:
[----:B------:R-:W-:Y:S01]  /*5570*/  R2UR UR5, R0 ;  /* 0x00000000000572ca */ /* 0x000fe200000e0000 */
[----:B----4-:R-:W-:-:S12]  /*5580*/  UMOV UR6, 0x1 ;  /* 0x0000000100067882 */ /* 0x010fd80000000000 */
[----:B------:R-:W-:-:S03]  /*5590*/  @!UP0 UPRMT UR4, UR5, 0x654, UR4 ;  /* 0x0000065405048896 */ /* 0x000fc60008000004 */
[----:B------:R-:W-:-:S06]  /*55a0*/  UMOV UR5, 0xffff ;  /* 0x0000ffff00057882 */ /* 0x000fcc0000000000 */
[----:B------:R-:W-:Y:S01]  /*55b0*/  @!P0 SYNCS.ARRIVE.TRANS64.RED.A1T0 RZ, [UR4], RZ ;  /* 0x000000ffffff89a7 */ /* 0x000fe20008100404 */
[----:B------:R-:W-:Y:S01]  /*55c0*/  NOP ;  /* 0x0000000000007918 */ /* 0x000fe20000000000 */
[----:B------:R-:W2:Y:S01]  /*55d0*/  LDS R0, [UR8+0x14] ;  /* 0x00001408ff007984 */ /* 0x000ea20008000800 */
[----:B------:R-:W-:-:S04]  /*55e0*/  ULOP3.LUT UR4, UR25, 0xffff, URZ, 0xc0, !UPT ;  /* 0x0000ffff19047892 */ /* 0x000fc8000f8ec0ff */
[----:B------:R-:W-:-:S04]  /*55f0*/  USHF.R.U32.HI UR4, URZ, 0x5, UR4 ;  /* 0x00000005ff047899 */ /* 0x000fc80008011604 */
[----:B------:R-:W-:Y:S02]  /*5600*/  USHF.L.U32 UR5, UR5, UR4, URZ ;  /* 0x0000000405057299 */ /* 0x000fe400080006ff */
[----:B------:R-:W-:-:S04]  /*5610*/  USHF.L.U32 UR4, UR6, UR4, URZ ;  /* 0x0000000406047299 */ /* 0x000fc800080006ff */
[----:B--2---:R-:W-:-:S04]  /*5620*/  LOP3.LUT R0, R0, UR5, RZ, 0xc0, !PT ;  /* 0x0000000500007c12 */ /* 0x004fc8000f8ec0ff */
[----:B------:R-:W-:-:S13]  /*5630*/  ISETP.NE.AND P0, PT, R0, UR5, PT ;  /* 0x0000000500007c0c */ /* 0x000fda000bf05270 */
[----:B------:R-:W-:Y:S05]  /*5640*/  @P0 BRA `(.L_x_86) ;  /* 0x0000000000580947 */ /* 0x000fea0003800000 */
[----:B------:R-:W2:Y:S02]  /*5650*/  LDS R0, [UR8+0x18] ;  /* 0x00001808ff007984 */ /* 0x000ea40008000800 */
[----:B--2---:R-:W-:-:S04]  /*5660*/  LOP3.LUT R0, R0, UR4, RZ, 0xc0, !PT ;  /* 0x0000000400007c12 */ /* 0x004fc8000f8ec0ff */
[----:B------:R-:W-:-:S13]  /*5670*/  ISETP.NE.AND P0, PT, R0, UR4, PT ;  /* 0x0000000400007c0c */ /* 0x000fda000bf05270 */
[----:B------:R-:W-:Y:S05]  /*5680*/  @P0 BRA `(.L_x_87) ;  /* 0x00000000003c0947 */ /* 0x000fea0003800000 */
[----:B-1----:R-:W1:Y:S01]  /*5690*/  S2R R2, SR_LANEID ;  /* 0x0000000000027919 */ /* 0x002e620000000000 */
[----:B------:R-:W-:Y:S01]  /*56a0*/  ULOP3.LUT UR5, URZ, UR5, URZ, 0x33, !UPT ;  /* 0x00000005ff057292 */ /* 0x000fe2000f8e33ff */
[----:B------:R-:W-:Y:S01]  /*56b0*/  LOP3.LUT R4, RZ, UR4, RZ, 0x33, !PT ;  /* 0x00000004ff047c12 */ /* 0x000fe2000f8e33ff */
[----:B------:R-:W-:Y:S02]  /*56c0*/  VOTEU.ANY UR4, UPT, PT ;  /* 0x0000000000047886 */ /* 0x000fe400038e0100 */
[----:B------:R-:W-:Y:S01]  /*56d0*/  UFLO.U32 UR4, UR4 ;  /* 0x00000004000472bd */ /* 0x000fe200080e0000 */
[----:B------:R-:W2:Y:S01]  /*56e0*/  REDUX UR6, R4 ;  /* 0x00000000040673c4 */ /* 0x000ea20000000000 */
[----:B------:R-:W-:-:S06]  /*56f0*/  IMAD.U32 R0, RZ, RZ, UR5 ;  /* 0x00000005ff007e24 */ /* 0x000fcc000f8e00ff */
[----:B------:R3:W-:Y:S01]  /*5700*/  UTCATOMSWS.AND URZ, UR5 ;  /* 0x0000000500ff79e3 */ /* 0x0007e20008000000 */
[----:B------:R-:W4:Y:S01]  /*5710*/  REDUX UR7, R0 ;  /* 0x00000000000773c4 */ /* 0x000f220000000000 */
[----:B-1----:R-:W-:Y:S01]  /*5720*/  ISETP.EQ.U32.AND P0, PT, R2, UR4, PT ;  /* 0x0000000402007c0c */ /* 0x002fe2000bf02070 */
[----:B--2---:R-:W-:Y:S01]  /*5730*/  IMAD.U32 R2, RZ, RZ, UR6 ;  /* 0x00000006ff027e24 */ /* 0x004fe2000f8e00ff */
[----:B----4-:R-:W-:-:S11]  /*5740*/  MOV R3, UR7 ;  /* 0x0000000700037c02 */ /* 0x010fd60008000f00 */
[----:B------:R3:W-:Y:S04]  /*5750*/  @P0 ATOMS.AND RZ, [UR8+0x14], R3 ;  /* 0x00001403ffff098c */ /* 0x0007e8000a800008 */
[----:B------:R3:W-:Y:S01]  /*5760*/  @P0 ATOMS.AND RZ, [UR8+0x18], R2 ;  /* 0x00001802ffff098c */ /* 0x0007e2000a800008 */
[----:B------:R-:W-:Y:S05]  /*5770*/  BRA `(.L_x_88) ;  /* 0x0000000000147947 */ /* 0x000fea0003800000 */
.L_x_87:
[----:B-1----:R-:W-:Y:S02]  /*5780*/  MOV R2, 0x57a0 ;  /* 0x000057a000027802 */ /* 0x002fe40000000f00 */
[----:B-----5:R-:W-:Y:S05]  /*5790*/  CALL.REL.NOINC `($__internal_0_$__cuda_sm10x_tcgen05_guardrail_trap_col_being_dealloced_not_returned_by_alloc) ;  /* 0x00000048005c7944 */ /* 0x020fea0003c00000 */
[----:B------:R-:W-:Y:S05]  /*57a0*/  BRA `(.L_x_88) ;  /* 0x0000000000087947 */ /* 0x000fea0003800000 */
.L_x_86:
[----:B-1----:R-:W-:Y:S02]  /*57b0*/  MOV R2, 0x57d0 ;  /* 0x000057d000027802 */ /* 0x002fe40000000f00 */
[----:B-----5:R-:W-:Y:S05]  /*57c0*/  CALL.REL.NOINC `($__internal_2_$__cuda_sm10x_tcgen05_guardrail_trap_unallocated_columns_being_dealloced) ;  /* 0x0000004800687944 */ /* 0x020fea0003c00000 */
.L_x_88:
[----:B------:R-:W-:Y:S01]  /*57d0*/  NOP ;  /* 0x0000000000007918 */ /* 0x000fe20000000000 */
[----:B---3--:R-:W-:Y:S05]  /*57e0*/  EXIT ;  /* 0x000000000000794d */ /* 0x008fea0003800000 */
.L_x_59:
[----:B------:R-:W-:-:S09]  /*57f0*/  UISETP.NE.OR UP0, UPT, UR22, 0x3, !UP3 ;  /* 0x000000031600788c */ /* 0x000fd2000df05670 */
[----:B------:R-:W-:Y:S05]  /*5800*/  BRA.U UP0, `(.L_x_89) ;  /* 0x0000000d00fc7547 */ /* 0x000fea000b800000 */
[----:B------:R-:W1:Y:S01]  /*5810*/  LDCU UR29, c[0x0][0x370] ;  /* 0x00006e00ff1d77ac */ /* 0x000e620008000800 */
[----:B------:R-:W-:Y:S01]  /*5820*/  R2UR UR6, R88 ;  /* 0x00000000580672ca */ /* 0x000fe200000e0000 */
[----:B------:R-:W2:Y:S01]  /*5830*/  LDC.64 R16, c[0x0][0x348] ;  /* 0x0000d200ff107b82 */ /* 0x000ea20000000a00 */
[----:B------:R-:W-:Y:S01]  /*5840*/  HFMA2 R13, -RZ, RZ, 0, 0 ;  /* 0x00000000ff0d7431 */ /* 0x000fe200000001ff */
[----:B------:R-:W1:Y:S01]  /*5850*/  LDCU.128 UR32, c[0x0][0xf10] ;  /* 0x0001e200ff2077ac */ /* 0x000e620008000c00 */
[----:B------:R-:W-:Y:S01]  /*5860*/  IMAD.MOV.U32 R15, RZ, RZ, 0x1 ;  /* 0x00000001ff0f7424 */ /* 0x000fe200078e00ff */
[----:B------:R-:W-:Y:S01]  /*5870*/  MOV R7, 0x2000 ;  /* 0x0000200000077802 */ /* 0x000fe20000000f00 */
[----:B------:R-:W-:Y:S01]  /*5880*/  IMAD.MOV.U32 R14, RZ, RZ, RZ ;  /* 0x000000ffff0e7224 */ /* 0x000fe200078e00ff */
[----:B------:R-:W3:Y:S02]  /*5890*/  LDCU UR27, c[0x0][0x374] ;  /* 0x00006e80ff1b77ac */ /* 0x000ee40008000800 */
[----:B------:R-:W4:Y:S01]  /*58a0*/  LDC.64 R2, c[0x0][0xc88] ;  /* 0x00032200ff027b82 */ /* 0x000f220000000a00 */
[----:B------:R-:W3:Y:S01]  /*58b0*/  LDCU UR15, c[0x0][0xf0c] ;  /* 0x0001e180ff0f77ac */ /* 0x000ee20008000800 */
[----:B------:R-:W3:Y:S06]  /*58c0*/  LDCU UR36, c[0x0][0xf20] ;  /* 0x0001e400ff2477ac */ /* 0x000eec0008000800 */
[----:B------:R-:W2:Y:S01]  /*58d0*/  LDC.64 R4, c[0x0][0xc90] ;  /* 0x00032400ff047b82 */ /* 0x000ea20000000a00 */
[----:B------:R-:W3:Y:S01]  /*58e0*/  LDCU UR4, c[0x0][0xf30] ;  /* 0x0001e600ff0477ac */ /* 0x000ee20008000800 */
[----:B------:R-:W-:Y:S01]  /*58f0*/  UMOV UR24, 0x400 ;  /* 0x0000040000187882 */ /* 0x000fe20000000000 */
[----:B------:R-:W-:-:S02]  /*5900*/  UPLOP3.LUT UP3, UPT, UPT, UPT, UPT, 0x40, 0x4 ;  /* 0x000000000004789c */ /* 0x000fc40003f6e870 */
[----:B------:R-:W-:Y:S02]  /*5910*/  ULEA UR24, UR6, UR24, 0x18 ;  /* 0x0000001806187291 */ /* 0x000fe4000f8ec0ff */
[----:B-1----:R-:W-:Y:S02]  /*5920*/  UIMAD.WIDE.U32 UR6, UR29, UR32, URZ ;  /* 0x000000201d0672a5 */ /* 0x002fe4000f8e00ff */
[----:B---3--:R-:W-:Y:S02]  /*5930*/  UIMAD.WIDE.U32 UR8, UR27, UR35, URZ ;  /* 0x000000231b0872a5 */ /* 0x008fe4000f8e00ff */
[----:B------:R-:W-:Y:S02]  /*5940*/  UISETP.GE.AND UP0, UPT, UR39, 0x1, UPT ;  /* 0x000000012700788c */ /* 0x000fe4000bf06270 */
[----:B------:R-:W-:Y:S01]  /*5950*/  UISETP.NE.AND UP4, UPT, UR39, 0x1, UPT ;  /* 0x000000012700788c */ /* 0x000fe2000bf85270 */
[----:B------:R-:W-:Y:S02]  /*5960*/  UMOV UR6, UR7 ;  /* 0x0000000700067c82 */ /* 0x000fe40008000000 */
[----:B------:R-:W-:Y:S01]  /*5970*/  UMOV UR30, UR9 ;  /* 0x00000009001e7c82 */ /* 0x000fe20008000000 */
[----:B------:R-:W1:Y:S01]  /*5980*/  LDCU.64 UR16, c[0x0][0xf28] ;  /* 0x0001e500ff1077ac */ /* 0x000e620008000a00 */
[----:B------:R-:W-:-:S02]  /*5990*/  UISETP.NE.AND UP6, UPT, UR15, 0x1, UPT ;  /* 0x000000010f00788c */ /* 0x000fc4000bfc5270 */
[----:B------:R-:W-:Y:S02]  /*59a0*/  UISETP.NE.AND UP5, UPT, UR34, 0x1, UPT ;  /* 0x000000012200788c */ /* 0x000fe4000bfa5270 */
[----:B------:R-:W-:Y:S02]  /*59b0*/  USHF.R.U32.HI UR31, URZ, UR33, UR6 ;  /* 0x00000021ff1f7299 */ /* 0x000fe40008011606 */
[----:B------:R-:W-:Y:S02]  /*59c0*/  USHF.R.U32.HI UR30, URZ, UR36, UR30 ;  /* 0x00000024ff1e7299 */ /* 0x000fe4000801161e */
[----:B------:R-:W-:Y:S01]  /*59d0*/  UISETP.NE.AND UP2, UPT, UR4, 0x1, UPT ;  /* 0x000000010400788c */ /* 0x000fe2000bf45270 */
[----:B------:R-:W-:-:S10]  /*59e0*/  UMOV UR12, URZ ;  /* 0x000000ff000c7c82 */ /* 0x000fd40008000000 */
.L_x_98:
[C---:B------:R-:W-:Y:S02]  /*59f0*/  LEA R12, R14.reuse, UR24, 0x3 ;  /* 0x000000180e0c7c11 */ /* 0x040fe4000f8e18ff */
[----:B------:R-:W-:Y:S02]  /*5a00*/  SHF.L.U32 R9, R13, 0x1f, RZ ;  /* 0x0000001f0d097819 */ /* 0x000fe400000006ff */
[----:B------:R-:W-:Y:S02]  /*5a10*/  LEA R10, R14, UR24, 0x4 ;  /* 0x000000180e0a7c11 */ /* 0x000fe4000f8e20ff */
[----:B---3--:R-:W3:Y:S02]  /*5a20*/  SYNCS.PHASECHK.TRANS64.TRYWAIT P0, [R12+URZ+0x80], R9 ;  /* 0x000080090c0075a7 */ /* 0x008ee400080011ff */
[----:B---3--:R-:W-:Y:S05]  /*5a30*/  @!P0 BRA `(.L_x_90) ;  /* 0x0000004000d88947 */ /* 0x008fea0003800000 */
.L_x_163:
[----:B---3--:R-:W3:Y:S01]  /*5a40*/  LDS.128 R8, [R10+0xf0] ;  /* 0x0000f0000a087984 */ /* 0x008ee20000000c00 */
[----:B------:R-:W-:Y:S01]  /*5a50*/  UISETP.GE.AND UP0, UPT, UR39, 0x1, UPT ;  /* 0x000000012700788c */ /* 0x000fe2000bf06270 */
[----:B------:R-:W-:Y:S01]  /*5a60*/  @!PT LDS RZ, [RZ] ;  /* 0x00000000fffff984 */ /* 0x000fe20000000800 */
[----:B------:R-:W-:Y:S01]  /*5a70*/  @!PT LDS RZ, [RZ] ;  /* 0x00000000fffff984 */ /* 0x000fe20000000800 */
[----:B------:R-:W-:Y:S01]  /*5a80*/  @!PT LDS RZ, [RZ] ;  /* 0x00000000fffff984 */ /* 0x000fe20000000800 */
[----:B------:R-:W-:Y:S01]  /*5a90*/  @!PT LDS RZ, [RZ] ;  /* 0x00000000fffff984 */ /* 0x000fe20000000800 */
[----:B------:R1:W-:Y:S06]  /*5aa0*/  MEMBAR.ALL.CTA ;  /* 0x0000000000007992 */ /* 0x0003ec0000008000 */
[----:B-1----:R-:W1:Y:S01]  /*5ab0*/  FENCE.VIEW.ASYNC.S ;  /* 0x00000000000073c6 */ /* 0x002e620000000000 */
[----:B---3--:R-:W-:Y:S11]  /*5ac0*/  LOP3.LUT P0, RZ, R10, 0x1, RZ, 0xc0, !PT ;  /* 0x000000010aff7812 */ /* 0x008ff6000780c0ff */
[----:B------:R-:W-:Y:S02]  /*5ad0*/  @!UPT UIADD3 URZ, UPT, UPT, URZ, URZ, URZ ;  /* 0x000000fffffff290 */ /* 0x000fe4000fffe0ff */
[----:B-1----:R-:W-:Y:S01]  /*5ae0*/  VOTEU.ANY UP1, P0 ;  /* 0x0000000000ff7886 */ /* 0x002fe20000020100 */
[----:B------:R-:W-:Y:S11]  /*5af0*/  PLOP3.LUT P0, PT, PT, PT, UP1, 0x80, 0x8 ;  /* 0x000000000008781c */ /* 0x000ff60003f0f018 */
[----:B------:R-:W-:Y:S02]  /*5b00*/  @!UPT UIADD3 URZ, UPT, UPT, URZ, URZ, URZ ;  /* 0x000000fffffff290 */ /* 0x000fe4000fffe0ff */
[----:B------:R-:W-:Y:S02]  /*5b10*/  @P0 SHF.R.U32.HI R0, RZ, 0x10, R9 ;  /* 0x00000010ff000819 */ /* 0x000fe40000011609 */
[----:B------:R-:W-:Y:S02]  /*5b20*/  @P0 MOV R6, R8 ;  /* 0x0000000800060202 */ /* 0x000fe40000000f00 */
[----:B------:R-:W-:Y:S01]  /*5b30*/  @P0 R2UR UR4, R0 ;  /* 0x00000000000402ca */ /* 0x000fe200000e0000 */
[----:B------:R-:W-:Y:S01]  /*5b40*/  VIADD R0, R12, 0x90 ;  /* 0x000000900c007836 */ /* 0x000fe20000000000 */
[----:B------:R-:W-:Y:S02]  /*5b50*/  @P0 LOP3.LUT R8, R9, 0xffff, RZ, 0xc0, !PT ;  /* 0x0000ffff09080812 */ /* 0x000fe400078ec0ff */
[----:B------:R-:W-:Y:S02]  /*5b60*/  @P0 R2UR UR6, R6 ;  /* 0x00000000060602ca */ /* 0x000fe400000e0000 */
[----:B------:R-:W-:Y:S02]  /*5b70*/  PRMT R0, RZ, 0x654, R0 ;  /* 0x00000654ff007816 */ /* 0x000fe40000000000 */
[----:B------:R-:W-:Y:S02]  /*5b80*/  @P0 R2UR UR5, R8 ;  /* 0x00000000080502ca */ /* 0x000fe400000e0000 */
[----:B------:R1:W-:Y:S03]  /*5b90*/  SYNCS.ARRIVE.TRANS64.RED.A1T0 RZ, [R0+URZ], RZ ;  /* 0x000000ff00ff79a7 */ /* 0x0003e600081004ff */
[----:B------:R-:W-:Y:S04]  /*5ba0*/  @UP1 UMOV UR26, UR4 ;  /* 0x00000004001a1c82 */ /* 0x000fe80008000000 */
[----:B------:R-:W-:Y:S04]  /*5bb0*/  @UP1 UMOV UR14, UR6 ;  /* 0x00000006000e1c82 */ /* 0x000fe80008000000 */
[----:B------:R-:W-:Y:S01]  /*5bc0*/  @UP1 UMOV UR13, UR5 ;  /* 0x00000005000d1c82 */ /* 0x000fe20008000000 */
[----:B------:R-:W-:Y:S05]  /*5bd0*/  BRA.U !UP0, `(.L_x_91) ;  /* 0x0000000108a47547 */ /* 0x000fea000b800000 */
[----:B------:R-:W-:Y:S02]  /*5be0*/  UIMAD.WIDE.U32 UR8, UR13, UR35, URZ ;  /* 0x000000230d0872a5 */ /* 0x000fe4000f8e00ff */
[----:B------:R-:W-:Y:S02]  /*5bf0*/  UIMAD.WIDE.U32 UR10, UR14, UR32, URZ ;  /* 0x000000200e0a72a5 */ /* 0x000fe4000f8e00ff */
[----:B------:R-:W-:Y:S02]  /*5c00*/  USEL UR4, UR27, UR30, !UP5 ;  /* 0x0000001e1b047287 */ /* 0x000fe4000e800000 */
[----:B------:R-:W-:Y:S02]  /*5c10*/  USEL UR7, UR29, UR31, !UP6 ;  /* 0x0000001f1d077287 */ /* 0x000fe4000f000000 */
[----:B------:R-:W-:Y:S02]  /*5c20*/  UIMAD.WIDE.U32 UR18, UR4, UR16, URZ ;  /* 0x00000010041272a5 */ /* 0x000fe4000f8e00ff */
[----:B------:R-:W-:Y:S01]  /*5c30*/  UIMAD.WIDE.U32 UR20, UR7, UR16, URZ ;  /* 0x00000010071472a5 */ /* 0x000fe2000f8e00ff */
[----:B------:R-:W-:Y:S02]  /*5c40*/  UMOV UR5, UR9 ;  /* 0x0000000900057c82 */ /* 0x000fe40008000000 */
[----:B------:R-:W-:Y:S03]  /*5c50*/  USHF.R.U32.HI UR6, URZ, UR36, UR5 ;  /* 0x00000024ff067299 */ /* 0x000fe60008011605 */
[----:B------:R-:W-:Y:S01]  /*5c60*/  UMOV UR5, UR11 ;  /* 0x0000000b00057c82 */ /* 0x000fe20008000000 */
[----:B------:R-:W-:Y:S02]  /*5c70*/  USEL UR6, UR13, UR6, !UP5 ;  /* 0x000000060d067287 */ /* 0x000fe4000e800000 */
[----:B------:R-:W-:Y:S02]  /*5c80*/  USHF.R.U32.HI UR8, URZ, UR33, UR5 ;  /* 0x00000021ff087299 */ /* 0x000fe40008011605 */
[----:B------:R-:W-:Y:S01]  /*5c90*/  UIMAD.WIDE.U32 UR10, UR6, UR16, URZ ;  /* 0x00000010060a72a5 */ /* 0x000fe2000f8e00ff */
[----:B------:R-:W-:Y:S02]  /*5ca0*/  UMOV UR5, UR19 ;  /* 0x0000001300057c82 */ /* 0x000fe40008000000 */
[----:B------:R-:W-:Y:S03]  /*5cb0*/  @UP4 USHF.R.U32.HI UR4, URZ, UR17, UR5 ;  /* 0x00000011ff044299 */ /* 0x000fe60008011605 */
[----:B------:R-:W-:Y:S01]  /*5cc0*/  UMOV UR5, UR21 ;  /* 0x0000001500057c82 */ /* 0x000fe20008000000 */
[----:B------:R-:W-:Y:S02]  /*5cd0*/  UIMAD UR4, UR39, UR4, URZ ;  /* 0x00000004270472a4 */ /* 0x000fe4000f8e02ff */
[----:B------:R-:W-:Y:S02]  /*5ce0*/  @UP4 USHF.R.U32.HI UR7, URZ, UR17, UR5 ;  /* 0x00000011ff074299 */ /* 0x000fe40008011605 */
[----:B------:R-:W-:Y:S02]  /*5cf0*/  USEL UR5, UR14, UR8, !UP6 ;  /* 0x000000080e057287 */ /* 0x000fe4000f000000 */
[----:B------:R-:W-:Y:S02]  /*5d00*/  UIMAD UR8, UR39, UR7, URZ ;  /* 0x00000007270872a4 */ /* 0x000fe4000f8e02ff */
[----:B------:R-:W-:Y:S03]  /*5d10*/  UISETP.GE.AND UP0, UPT, UR6, UR4, UPT ;  /* 0x000000040600728c */ /* 0x000fe6000bf06270 */
[----:B------:R-:W-:Y:S01]  /*5d20*/  UMOV UR4, UR11 ;  /* 0x0000000b00047c82 */ /* 0x000fe20008000000 */
[----:B------:R-:W-:Y:S02]  /*5d30*/  UISETP.GE.OR UP0, UPT, UR5, UR8, UP0 ;  /* 0x000000080500728c */ /* 0x000fe40008706670 */
[----:B------:R-:W-:Y:S02]  /*5d40*/  USHF.R.U32.HI UR4, URZ, UR17, UR4 ;  /* 0x00000011ff047299 */ /* 0x000fe40008011604 */
[----:B------:R-:W-:Y:S02]  /*5d50*/  UIMAD.WIDE.U32 UR8, UR5, UR16, URZ ;  /* 0x00000010050872a5 */ /* 0x000fe4000f8e00ff */
[----:B------:R-:W-:Y:S04]  /*5d60*/  USEL UR10, UR6, UR4, !UP4 ;  /* 0x00000004060a7287 */ /* 0x000fe8000e000000 */
[----:B------:R-:W-:Y:S01]  /*5d70*/  UIADD3 UR11, UPT, UPT, -UR10, URZ, URZ ;  /* 0x000000ff0a0b7290 */ /* 0x000fe2000fffe1ff */
[----:B------:R-:W-:Y:S02]  /*5d80*/  @!UP0 UMOV UR4, UR9 ;  /* 0x0000000900048c82 */ /* 0x000fe40008000000 */
[----:B------:R-:W-:Y:S02]  /*5d90*/  @!UP0 USHF.R.U32.HI UR4, URZ, UR17, UR4 ;  /* 0x00000011ff048299 */ /* 0x000fe40008011604 */
[----:B------:R-:W-:Y:S02]  /*5da0*/  UIMAD UR8, UR39, UR11, UR6 ;  /* 0x0000000b270872a4 */ /* 0x000fe4000f8e0206 */
[----:B------:R-:W-:Y:S04]  /*5db0*/  @!UP0 USEL UR4, UR5, UR4, !UP4 ;  /* 0x0000000405048287 */ /* 0x000fe8000e000000 */
[----:B------:R-:W-:Y:S02]  /*5dc0*/  @!UP0 UIMAD UR8, UR7, UR8, UR4 ;  /* 0x00000008070882a4 */ /* 0x000fe4000f8e0204 */
[----:B------:R-:W-:Y:S02]  /*5dd0*/  @!UP0 UIADD3 UR9, UPT, UPT, UR10, -UR4, URZ ;  /* 0x800000040a098290 */ /* 0x000fe4000fffe0ff */
[----:B------:R-:W-:Y:S02]  /*5de0*/  UIADD3 UR4, UPT, UPT, -UR5, URZ, URZ ;  /* 0x000000ff05047290 */ /* 0x000fe4000fffe1ff */
[----:B------:R-:W-:Y:S02]  /*5df0*/  UIADD3 UR7, UPT, UPT, -UR6, URZ, URZ ;  /* 0x000000ff06077290 */ /* 0x000fe4000fffe1ff */
[----:B------:R-:W-:Y:S02]  /*5e00*/  @!UP0 UIMAD UR6, UR9, UR39, UR5 ;  /* 0x00000027090682a4 */ /* 0x000fe4000f8e0205 */
[----:B------:R-:W-:Y:S02]  /*5e10*/  UIMAD UR14, UR15, UR4, UR14 ;  /* 0x000000040f0e72a4 */ /* 0x000fe4000f8e020e */
[----:B------:R-:W-:Y:S01]  /*5e20*/  UIMAD UR13, UR34, UR7, UR13 ;  /* 0x00000007220d72a4 */ /* 0x000fe2000f8e020d */
[----:B------:R-:W-:Y:S02]  /*5e30*/  @!UP0 UMOV UR5, UR8 ;  /* 0x0000000800058c82 */ /* 0x000fe40008000000 */
[----:B------:R-:W-:Y:S02]  /*5e40*/  UIMAD UR14, UR5, UR15, UR14 ;  /* 0x0000000f050e72a4 */ /* 0x000fe4000f8e020e */
[----:B------:R-:W-:Y:S11]  /*5e50*/  UIMAD UR13, UR6, UR34, UR13 ;  /* 0x00000022060d72a4 */ /* 0x000ff6000f8e020d */
[----:B------:R-:W-:Y:S01]  /*5e60*/  @!UPT UIADD3 URZ, UPT, UPT, URZ, URZ, URZ ;  /* 0x000000fffffff290 */ /* 0x000fe2000fffe0ff */
.L_x_91:
[----:B------:R-:W3:Y:S01]  /*5e70*/  @!UP2 LDCU.128 UR20, c[0x0][0xf10] ;  /* 0x0001e200ff14a7ac */ /* 0x000ee20008000c00 */
[C---:B--2---:R-:W-:Y:S02]  /*5e80*/  ISETP.NE.U32.AND P1, PT, R4.reuse, RZ, PT ;  /* 0x000000ff0400720c */ /* 0x044fe40003f25070 */
[----:B------:R-:W-:Y:S02]  /*5e90*/  ISETP.NE.U32.AND P0, PT, R4, RZ, PT ;  /* 0x000000ff0400720c */ /* 0x000fe40003f05070 */
[C---:B------:R-:W-:Y:S02]  /*5ea0*/  ISETP.NE.AND.EX P1, PT, R5.reuse, RZ, PT, P1 ;  /* 0x000000ff0500720c */ /* 0x040fe40003f25310 */
[----:B------:R-:W-:Y:S01]  /*5eb0*/  ISETP.NE.AND.EX P0, PT, R5, RZ, PT, P0 ;  /* 0x000000ff0500720c */ /* 0x000fe20003f05300 */
[----:B------:R-:W2:Y:S01]  /*5ec0*/  @!UP2 LDCU UR5, c[0x0][0xf0c] ;  /* 0x0001e180ff05a7ac */ /* 0x000ea20008000800 */
[----:B------:R-:W-:Y:S02]  /*5ed0*/  USHF.L.U32 UR11, UR25, 0x7, URZ ;  /* 0x00000007190b7899 */ /* 0x000fe400080006ff */
[----:B------:R-:W-:Y:S02]  /*5ee0*/  USHF.L.U32 UR10, UR28, 0x6, URZ ;  /* 0x000000061c0a7899 */ /* 0x000fe400080006ff */
[----:B---3--:R-:W-:Y:S07]  /*5ef0*/  UIMAD.WIDE.U32 UR6, UR14, UR20, URZ ;  /* 0x000000140e0672a5 */ /* 0x008fee000f8e00ff */
[----:B------:R-:W-:Y:S01]  /*5f00*/  @!UP2 UMOV UR4, UR7 ;  /* 0x000000070004ac82 */ /* 0x000fe20008000000 */
[----:B--2---:R-:W-:Y:S02]  /*5f10*/  @!UP2 UISETP.NE.AND UP0, UPT, UR5, 0x1, UPT ;  /* 0x000000010500a88c */ /* 0x004fe4000bf05270 */
[----:B------:R-:W-:Y:S02]  /*5f20*/  @!UP2 USHF.R.U32.HI UR4, URZ, UR21, UR4 ;  /* 0x00000015ff04a299 */ /* 0x000fe40008011604 */
[----:B------:R-:W-:Y:S02]  /*5f30*/  UIMAD.WIDE.U32 UR6, UR13, UR23, URZ ;  /* 0x000000170d0672a5 */ /* 0x000fe4000f8e00ff */
[----:B------:R-:W-:Y:S02]  /*5f40*/  @!UP2 USEL UR8, UR14, UR4, !UP0 ;  /* 0x000000040e08a287 */ /* 0x000fe4000c000000 */
[----:B------:R-:W-:Y:S03]  /*5f50*/  @!UP2 UISETP.NE.AND UP0, UPT, UR22, 0x1, UPT ;  /* 0x000000011600a88c */ /* 0x000fe6000bf05270 */
[----:B------:R-:W-:Y:S02]  /*5f60*/  @!UP2 UMOV UR6, UR7 ;  /* 0x000000070006ac82 */ /* 0x000fe40008000000 */
[----:B------:R-:W2:Y:S02]  /*5f70*/  @!UP2 LDCU UR4, c[0x0][0xf20] ;  /* 0x0001e400ff04a7ac */ /* 0x000ea40008000800 */
[----:B--2---:R-:W-:Y:S04]  /*5f80*/  @!UP2 USHF.R.U32.HI UR6, URZ, UR4, UR6 ;  /* 0x00000004ff06a299 */ /* 0x004fe80008011606 */
[----:B------:R-:W-:Y:S04]  /*5f90*/  @!UP2 USEL UR6, UR13, UR6, !UP0 ;  /* 0x000000060d06a287 */ /* 0x000fe8000c000000 */
[----:B------:R-:W-:Y:S02]  /*5fa0*/  @!UP2 UIADD3 UR4, UPT, UPT, -UR8, UR6, URZ ;  /* 0x000000060804a290 */ /* 0x000fe4000fffe1ff */
[----:B------:R-:W-:Y:S02]  /*5fb0*/  @!UP2 UIADD3 UR6, UPT, UPT, UR8, -UR6, URZ ;  /* 0x800000060806a290 */ /* 0x000fe4000fffe0ff */
[----:B------:R-:W-:Y:S02]  /*5fc0*/  @!UP2 UIMAD UR14, UR4, UR5, UR14 ;  /* 0x00000005040ea2a4 */ /* 0x000fe4000f8e020e */
[----:B------:R-:W-:Y:S01]  /*5fd0*/  @!UP2 UIMAD UR13, UR6, UR22, UR13 ;  /* 0x00000016060da2a4 */ /* 0x000fe2000f8e020d */
[----:B------:R-:W-:Y:S11]  /*5fe0*/  BRA.U UP3, `(.L_x_92) ;  /* 0x0000000103107547 */ /* 0x000ff6000b800000 */
[----:B-1----:R-:W-:Y:S04]  /*5ff0*/  MOV R0, UR60 ;  /* 0x0000003c00007c02 */ /* 0x002fe80008000f00 */
[----:B------:R-:W-:Y:S04]  /*6000*/  SHF.L.U32 R9, R0, 0x1f, RZ ;  /* 0x0000001f00097819 */ /* 0x000fe800000006ff */
[----:B------:R-:W1:Y:S02]  /*6010*/  SYNCS.PHASECHK.TRANS64.TRYWAIT P2, [UR24+0x78], R9 ;  /* 0x00007809ff0075a7 */ /* 0x000e640008041118 */
[----:B-1----:R-:W-:Y:S05]  /*6020*/  @!P2 BRA `(.L_x_93) ;  /* 0x0000003c0070a947 */ /* 0x002fea0003800000 */
.L_x_92:
[----:B------:R-:W-:Y:S05]  /*6030*/  @!P1 BRA `(.L_x_94) ;  /* 0x0000000000309947 */ /* 0x000fea0003800000 */
[----:B----4-:R-:W-:Y:S01]  /*6040*/  ISETP.NE.U32.AND P1, PT, R2, RZ, PT ;  /* 0x000000ff0200720c */ /* 0x010fe20003f25070 */
[----:B------:R-:W2:Y:S01]  /*6050*/  LDCU.64 UR4, c[0x0][0x358] ;  /* 0x00006b00ff0477ac */ /* 0x000ea20008000a00 */
[----:B------:R-:W-:Y:S02]  /*6060*/  IMAD.MOV.U32 R84, RZ, RZ, 0x1 ;  /* 0x00000001ff547424 */ /* 0x000fe400078e00ff */
[----:B------:R-:W-:Y:S11]  /*6070*/  ISETP.NE.AND.EX P1, PT, R3, RZ, PT, P1 ;  /* 0x000000ff0300720c */ /* 0x000ff60003f25310 */
[----:B------:R-:W-:Y:S02]  /*6080*/  @!UPT UIADD3 URZ, UPT, UPT, URZ, URZ, URZ ;  /* 0x000000fffffff290 */ /* 0x000fe4000fffe0ff */
[----:B-1----:R-:W1:Y:S01]  /*6090*/  @P1 LDC.64 R8, c[0x0][0xc88] ;  /* 0x00032200ff081b82 */ /* 0x002e620000000a00 */
[----:B------:R-:W-:Y:S04]  /*60a0*/  @P1 IMAD R0, R4, UR52, RZ ;  /* 0x0000003404001c24 */ /* 0x000fe8000f8e02ff */
[----:B-1----:R-:W-:Y:S04]  /*60b0*/  @P1 IMAD.WIDE R8, R0, 0x4, R8 ;  /* 0x0000000400081825 */ /* 0x002fe800078e0208 */
[----:B------:R-:W-:Y:S01]  /*60c0*/  HFMA2 R0, -RZ, RZ, 0, 5.9604644775390625e-08 ;  /* 0x00000001ff007431 */ /* 0x000fe200000001ff */
[----:B--2--5:R2:W5:Y:S04]  /*60d0*/  @P1 LDG.E R41, desc[UR4][R8.64] ;  /* 0x0000000408291981 */ /* 0x024568000c1e1900 */
[----:B------:R-:W-:Y:S01]  /*60e0*/  @!P1 PRMT R84, R0, 0x7610, R84 ;  /* 0x0000761000549816 */ /* 0x000fe20000000054 */
[----:B--2---:R-:W3:Y:S06]  /*60f0*/  @!P1 LDC R41, c[0x0][0xc80] ;  /* 0x00032000ff299b82 */ /* 0x004eec0000000800 */
.L_x_94:
[----:B---3-5:R-:W-:Y:S01]  /*6100*/  @!P0 FSETP.EQ.AND P1, PT, R41, RZ, PT ;  /* 0x000000ff2900820b */ /* 0x028fe20003f22000 */
[----:B------:R-:W-:Y:S01]  /*6110*/  @!UPT UIADD3 URZ, UPT, UPT, URZ, URZ, URZ ;  /* 0x000000fffffff290 */ /* 0x000fe2000fffe0ff */
[----:B------:R-:W-:Y:S11]  /*6120*/  @!P0 BRA `(.L_x_95) ;  /* 0x0000000000188947 */ /* 0x000ff60003800000 */
[----:B------:R-:W-:Y:S02]  /*6130*/  LOP3.LUT P0, RZ, R84, 0xff, RZ, 0xc0, !PT ;  /* 0x000000ff54ff7812 */ /* 0x000fe4000780c0ff */
[----:B----4-:R-:W-:Y:S04]  /*6140*/  ISETP.NE.U32.AND P1, PT, R2, RZ, PT ;  /* 0x000000ff0200720c */ /* 0x010fe80003f25070 */
[----:B------:R-:W-:Y:S04]  /*6150*/  ISETP.NE.AND.EX P1, PT, R3, RZ, PT, P1 ;  /* 0x000000ff0300720c */ /* 0x000fe80003f25310 */
[----:B------:R-:W-:Y:S03]  /*6160*/  PLOP3.LUT P1, PT, P1, PT, PT, 0x8, 0x80 ;  /* 0x000000000080781c */ /* 0x000fe60000f2e170 */
[----:B------:R-:W-:Y:S11]  /*6170*/  @P0 FSETP.EQ.AND P1, PT, R41, RZ, PT ;  /* 0x000000ff2900020b */ /* 0x000ff60003f22000 */
[----:B------:R-:W-:Y:S02]  /*6180*/  @!UPT UIADD3 URZ, UPT, UPT, URZ, URZ, URZ ;  /* 0x000000fffffff290 */ /* 0x000fe4000fffe0ff */
.L_x_95:
[----:B------:R-:W-:Y:S01]  /*6190*/  ULEA UR4, UR12, UR24, 0x3 ;  /* 0x000000180c047291 */ /* 0x000fe2000f8e18ff */
[----:B-1----:R-:W-:Y:S02]  /*61a0*/  SHF.L.U32 R9, R15, 0x1f, RZ ;  /* 0x0000001f0f097819 */ /* 0x002fe400000006ff */
[----:B------:R-:W-:Y:S04]  /*61b0*/  ELECT P0, URZ, PT ;  /* 0x0000000000ff782f */ /* 0x000fe80003800000 */
[----:B------:R-:W-:Y:S02]  /*61c0*/  PLOP3.LUT P1, PT, P1, P0, PT, 0xf2, 0x2f ;  /* 0x00000000002f781c */ /* 0x000fe40000f21e72 */
[----:B------:R-:W1:Y:S11]  /*61d0*/  SYNCS.PHASECHK.TRANS64.TRYWAIT P2, [UR4+0x58], R9 ;  /* 0x00005809ff0075a7 */ /* 0x000e760008041104 */
[----:B------:R-:W-:Y:S05]  /*61e0*/  @!P1 IADD3 R8, P0, PT, R16, 0x980, RZ ;  /* 0x0000098010089810 */ /* 0x000fea0007f1e0ff */
[----:B------:R-:W-:Y:S01]  /*61f0*/  @!P1 IMAD.X R6, RZ, RZ, R17, P0 ;  /* 0x000000ffff069224 */ /* 0x000fe200000e0611 */
[----:B-1----:R-:W-:Y:S07]  /*6200*/  @!P2 BRA `(.L_x_96) ;  /* 0x0000003c0010a947 */ /* 0x002fee0003800000 */
.L_x_166:
[----:B------:R-:W-:Y:S01]  /*6210*/  @!P1 R2UR UR7, R6 ;  /* 0x00000000060792ca */ /* 0x000fe200000e0000 */
[----:B------:R-:W-:Y:S01]  /*6220*/  UIADD3 UR5, UPT, UPT, UR12, 0x1, URZ ;  /* 0x000000010c057890 */ /* 0x000fe2000fffe0ff */
[----:B------:R-:W-:Y:S01]  /*6230*/  @!P1 R2UR UR6, R8 ;  /* 0x00000000080692ca */ /* 0x000fe200000e0000 */
[----:B------:R-:W-:Y:S01]  /*6240*/  UIADD3 UR9, UPT, UPT, UR4, 0x40, URZ ;  /* 0x0000004004097890 */ /* 0x000fe2000fffe0ff */
[----:B------:R-:W-:Y:S01]  /*6250*/  R2UR UR20, R88 ;  /* 0x00000000581472ca */ /* 0x000fe200000e0000 */
[----:B------:R-:W-:Y:S01]  /*6260*/  UISETP.NE.AND UP0, UPT, UR5, 0x3, UPT ;  /* 0x000000030500788c */ /* 0x000fe2000bf05270 */
[----:B------:R-:W-:Y:S01]  /*6270*/  @!P1 IMAD.MOV.U32 R6, RZ, RZ, 0x2000 ;  /* 0x00002000ff069424 */ /* 0x000fe200078e00ff */
[----:B------:R-:W-:Y:S01]  /*6280*/  UMOV UR22, 0x0 ;  /* 0x0000000000167882 */ /* 0x000fe20000000000 */
[----:B------:R-:W-:Y:S01]  /*6290*/  UMOV UR23, 0x10000000 ;  /* 0x1000000000177882 */ /* 0x000fe20000000000 */
[----:B------:R-:W-:Y:S04]  /*62a0*/  VIADD R14, R14, 0x1 ;  /* 0x000000010e0e7836 */ /* 0x000fe80000000000 */
[----:B-1----:R-:W-:Y:S01]  /*62b0*/  IMAD.U32 R9, RZ, RZ, UR7 ;  /* 0x00000007ff097e24 */ /* 0x002fe2000f8e00ff */
[----:B------:R-:W-:Y:S01]  /*62c0*/  USEL UR7, URZ, 0x1, UP0 ;  /* 0x00000001ff077887 */ /* 0x000fe20008000000 */
[----:B------:R-:W-:Y:S01]  /*62d0*/  IMAD.U32 R8, RZ, RZ, UR6 ;  /* 0x00000006ff087e24 */ /* 0x000fe2000f8e00ff */
[----:B------:R-:W-:Y:S02]  /*62e0*/  USEL UR6, UR5, URZ, UP0 ;  /* 0x000000ff05067287 */ /* 0x000fe40008000000 */
[----:B------:R-:W-:Y:S01]  /*62f0*/  VOTEU.ALL UP0, P1 ;  /* 0x0000000000ff7886 */ /* 0x000fe20000800000 */
[----:B------:R-:W-:Y:S01]  /*6300*/  @!P1 R2UR UR19, R9 ;  /* 0x00000000091392ca */ /* 0x000fe200000e0000 */
[----:B------:R-:W-:Y:S01]  /*6310*/  UPRMT UR20, UR20, 0x654, UR9 ;  /* 0x0000065414147896 */ /* 0x000fe20008000009 */
[----:B------:R-:W-:Y:S02]  /*6320*/  @!P1 R2UR UR18, R8 ;  /* 0x00000000081292ca */ /* 0x000fe400000e0000 */
[----:B------:R-:W-:Y:S01]  /*6330*/  @!UP0 ULEA UR5, UR12, UR24, 0xd ;  /* 0x000000180c058291 */ /* 0x000fe2000f8e68ff */
[----:B------:R-:W-:Y:S02]  /*6340*/  LOP3.LUT R15, R15, UR7, RZ, 0x3c, !PT ;  /* 0x000000070f0f7c12 */ /* 0x000fe4000f8e3cff */
[----:B------:R-:W-:Y:S01]  /*6350*/  UMOV UR12, UR52 ;  /* 0x00000034000c7c82 */ /* 0x000fe20008000000 */
[----:B------:R-:W-:Y:S01]  /*6360*/  @!UP0 UIADD3 UR8, UPT, UPT, UR5, 0x200, URZ ;  /* 0x0000020005088890 */ /* 0x000fe2000fffe0ff */
[----:B------:R-:W-:Y:S01]  /*6370*/  SHF.L.U32 R0, R15, 0x1f, RZ ;  /* 0x0000001f0f007819 */ /* 0x000fe200000006ff */
[----:B------:R-:W-:Y:S01]  /*6380*/  VOTEU.ALL UP0, P1 ;  /* 0x0000000000ff7886 */ /* 0x000fe20000800000 */
[----:B------:R-:W-:Y:S06]  /*6390*/  ULEA UR5, UR6, UR24, 0x3 ;  /* 0x0000001806057291 */ /* 0x000fec000f8e18ff */
[----:B------:R1:W-:Y:S01]  /*63a0*/  @!UP0 UTMALDG.3D [UR8], [UR18], desc[UR22] ;  /* 0x00001608120085b4 */ /* 0x0003e20008011000 */
[----:B------:R1:W-:Y:S01]  /*63b0*/  @!P1 SYNCS.ARRIVE.TRANS64.RED.A0TR RZ, [UR4+0x40], R6 ;  /* 0x00004006ffff99a7 */ /* 0x0003e20008300404 */
[----:B------:R-:W-:Y:S01]  /*63c0*/  SYNCS.ARRIVE.TRANS64.RED.A1T0 RZ, [UR20], RZ ;  /* 0x000000ffffff79a7 */ /* 0x000fe20008100414 */
[----:B------:R-:W2:Y:S02]  /*63d0*/  SYNCS.PHASECHK.TRANS64.TRYWAIT P0, [UR5+0x58], R0 ;  /* 0x00005800ff0075a7 */ /* 0x000ea40008001105 */
[----:B-12---:R-:W-:Y:S05]  /*63e0*/  @!P0 BRA `(.L_x_97) ;  /* 0x0000003800b08947 */ /* 0x006fea0003800000 */
.L_x_168:
[----:B------:R-:W-:Y:S01]  /*63f0*/  UIADD3 UR9, UPT, UPT, UR5, 0x40, URZ ;  /* 0x0000004005097890 */ /* 0x000fe2000fffe0ff */
[----:B------:R-:W-:Y:S01]  /*6400*/  @!P1 IADD3 R6, P0, PT, R16, 0x980, RZ ;  /* 0x0000098010069810 */ /* 0x000fe20007f1e0ff */
[----:B------:R-:W-:Y:S01]  /*6410*/  UPLOP3.LUT UP3, UPT, UPT, UPT, UPT, 0x80, 0x8 ;  /* 0x000000000008789c */ /* 0x000fe20003f6f070 */
[----:B------:R-:W-:Y:S01]  /*6420*/  R2UR UR12, R88 ;  /* 0x00000000580c72ca */ /* 0x000fe200000e0000 */
[----:B------:R-:W-:Y:S01]  /*6430*/  UMOV UR20, 0x0 ;  /* 0x0000000000147882 */ /* 0x000fe20000000000 */
[----:B------:R-:W-:Y:S01]  /*6440*/  @!P1 R2UR UR7, R6 ;  /* 0x00000000060792ca */ /* 0x000fe200000e0000 */
[----:B-1----:R-:W-:Y:S01]  /*6450*/  @!P1 IMAD.X R0, RZ, RZ, R17, P0 ;  /* 0x000000ffff009224 */ /* 0x002fe200000e0611 */
[----:B------:R-:W-:Y:S01]  /*6460*/  UMOV UR21, 0x10000000 ;  /* 0x1000000000157882 */ /* 0x000fe20000000000 */
[----:B------:R-:W-:Y:S01]  /*6470*/  VOTEU.ALL UP0, P1 ;  /* 0x0000000000ff7886 */ /* 0x000fe20000800000 */
[----:B------:R-:W-:Y:S02]  /*6480*/  R2UR UR23, R86 ;  /* 0x00000000561772ca */ /* 0x000fe400000e0000 */
[----:B------:R-:W-:Y:S02]  /*6490*/  @!P1 R2UR UR4, R0 ;  /* 0x00000000000492ca */ /* 0x000fe400000e0000 */
[----:B------:R-:W-:Y:S01]  /*64a0*/  @!UP0 UIADD3 UR10, UPT, UPT, UR10, 0x20, URZ ;  /* 0x000000200a0a8890 */ /* 0x000fe2000fffe0ff */
[----:B------:R-:W-:Y:S02]  /*64b0*/  R2UR UR22, R87 ;  /* 0x00000000571672ca */ /* 0x000fe400000e0000 */
[C---:B------:R-:W-:Y:S02]  /*64c0*/  ISETP.NE.AND P0, PT, R14.reuse, 0x2, PT ;  /* 0x000000020e00780c */ /* 0x040fe40003f05270 */
[----:B------:R-:W-:Y:S02]  /*64d0*/  IMAD.U32 R8, RZ, RZ, UR7 ;  /* 0x00000007ff087e24 */ /* 0x000fe4000f8e00ff */
[----:B------:R-:W-:Y:S02]  /*64e0*/  SEL R0, RZ, 0x1, P0 ;  /* 0x00000001ff007807 */ /* 0x000fe40000000000 */
[----:B------:R-:W-:Y:S01]  /*64f0*/  SEL R14, R14, RZ, P0 ;  /* 0x000000ff0e0e7207 */ /* 0x000fe20000000000 */
[----:B------:R-:W-:Y:S01]  /*6500*/  UIADD3 UR28, UPT, UPT, UR13, UR23, URZ ;  /* 0x000000170d1c7290 */ /* 0x000fe2000fffe0ff */
[----:B------:R-:W-:Y:S01]  /*6510*/  IMAD.U32 R9, RZ, RZ, UR4 ;  /* 0x00000004ff097e24 */ /* 0x000fe2000f8e00ff */
[----:B------:R-:W-:Y:S01]  /*6520*/  @!P1 R2UR UR18, R8 ;  /* 0x00000000081292ca */ /* 0x000fe200000e0000 */
[----:B------:R-:W-:Y:S01]  /*6530*/  @!UP0 ULEA UR4, UR6, UR24, 0xd ;  /* 0x0000001806048291 */ /* 0x000fe2000f8e68ff */
[----:B------:R-:W-:Y:S01]  /*6540*/  LOP3.LUT R13, R13, R0, RZ, 0x3c, !PT ;  /* 0x000000000d0d7212 */ /* 0x000fe200078e3cff */
[----:B------:R-:W-:Y:S01]  /*6550*/  UIADD3 UR25, UPT, UPT, UR14, UR22, URZ ;  /* 0x000000160e197290 */ /* 0x000fe2000fffe0ff */
[----:B------:R-:W-:Y:S01]  /*6560*/  @!P1 R2UR UR19, R9 ;  /* 0x00000000091392ca */ /* 0x000fe200000e0000 */
[----:B------:R-:W-:Y:S02]  /*6570*/  @!UP0 UIADD3 UR8, UPT, UPT, UR4, 0x200, URZ ;  /* 0x0000020004088890 */ /* 0x000fe4000fffe0ff */
[----:B------:R-:W-:Y:S01]  /*6580*/  UPRMT UR4, UR12, 0x654, UR9 ;  /* 0x000006540c047896 */ /* 0x000fe20008000009 */
[----:B------:R-:W-:Y:S02]  /*6590*/  VOTEU.ALL UP0, P1 ;  /* 0x0000000000ff7886 */ /* 0x000fe40000800000 */
[----:B------:R-:W-:Y:S01]  /*65a0*/  UMOV UR12, UR52 ;  /* 0x00000034000c7c82 */ /* 0x000fe20008000000 */
[----:B------:R-:W-:Y:S06]  /*65b0*/  UMOV UR52, UR26 ;  /* 0x0000001a00347c82 */ /* 0x000fec0008000000 */
[----:B------:R1:W-:Y:S01]  /*65c0*/  @!UP0 UTMALDG.3D [UR8], [UR18], desc[UR20] ;  /* 0x00001408120085b4 */ /* 0x0003e20008011000 */
[----:B------:R3:W-:Y:S01]  /*65d0*/  @!P1 SYNCS.ARRIVE.TRANS64.RED.A0TR RZ, [UR5+0x40], R7 ;  /* 0x00004007ffff99a7 */ /* 0x0007e20008300405 */
[----:B------:R-:W-:Y:S01]  /*65e0*/  SYNCS.ARRIVE.TRANS64.RED.A1T0 RZ, [UR4], RZ ;  /* 0x000000ffffff79a7 */ /* 0x000fe20008100404 */
[----:B------:R-:W-:Y:S04]  /*65f0*/  UIADD3 UR4, UPT, UPT, UR6, 0x1, URZ ;  /* 0x0000000106047890 */ /* 0x000fe8000fffe0ff */
[----:B------:R-:W-:Y:S04]  /*6600*/  UISETP.NE.AND UP0, UPT, UR4, 0x3, UPT ;  /* 0x000000030400788c */ /* 0x000fe8000bf05270 */
[----:B------:R-:W-:Y:S06]  /*6610*/  USEL UR5, URZ, 0x1, UP0 ;  /* 0x00000001ff057887 */ /* 0x000fec0008000000 */
[----:B------:R-:W-:Y:S01]  /*6620*/  LOP3.LUT R15, R15, UR5, RZ, 0x3c, !PT ;  /* 0x000000050f0f7c12 */ /* 0x000fe2000f8e3cff */
[----:B-1----:R-:W-:Y:S01]  /*6630*/  USEL UR12, UR4, URZ, UP0 ;  /* 0x000000ff040c7287 */ /* 0x002fe20008000000 */
[----:B------:R-:W-:Y:S11]  /*6640*/  BRA.U UP1, `(.L_x_98) ;  /* 0xfffffff101e87547 */ /* 0x000ff6000b83ffff */
[----:B------:R-:W-:Y:S01]  /*6650*/  UIADD3 UR24, UPT, UPT, UR24, 0x58, URZ ;  /* 0x0000005818187890 */ /* 0x000fe2000fffe0ff */
[----:B----4-:R-:W-:-:S03]  /*6660*/  SHF.L.U32 R3, R15, 0x1f, RZ ;  /* 0x0000001f0f037819 */ /* 0x010fc600000006ff */
[----:B------:R-:W-:-:S09]  /*6670*/  ULEA UR4, UR12, UR24, 0x3 ;  /* 0x000000180c047291 */ /* 0x000fd2000f8e18ff */
[----:B------:R-:W1:Y:S02]  /*6680*/  SYNCS.PHASECHK.TRANS64.TRYWAIT P0, [UR4], R3 ;  /* 0x00000003ff0075a7 */ /* 0x000e640008001104 */
[----:B-1----:R-:W-:Y:S05]  /*6690*/  @!P0 BRA `(.L_x_99) ;  /* 0x00000038001c8947 */ /* 0x002fea0003800000 */
.L_x_170:
        /* <DEDUP_REMOVED lines=9> */
.L_x_172:
        /* <DEDUP_REMOVED lines=8> */
.L_x_101:
[----:B-1----:R1:W2:Y:S02]  /*67b0*/  SYNCS.PHASECHK.TRANS64.TRYWAIT P0, [R0+URZ], R3 ;  /* 0x00000003000075a7 */ /* 0x0022a400080011ff */
[----:B--2---:R-:W-:Y:S05]  /*67c0*/  @!P0 NANOSLEEP.SYNCS 0x989680 ;  /* 0x009896800000895d */ /* 0x004fea0003900000 */
[----:B------:R-:W2:Y:S02]  /*67d0*/  @!P0 SYNCS.PHASECHK.TRANS64 P0, [R0+URZ], R3 ;  /* 0x00000003000085a7 */ /* 0x000ea400080010ff */
[----:B--2---:R-:W-:Y:S05]  /*67e0*/  @P0 EXIT ;  /* 0x000000000000094d */ /* 0x004fea0003800000 */
[----:B------:R-:W-:Y:S05]  /*67f0*/  BRA `(.L_x_101) ;  /* 0xfffffffc00ec7947 */ /* 0x000fea000383ffff */
.L_x_89:
[----:B------:R-:W-:-:S06]  /*6800*/  UISETP.GE.AND UP0, UPT, UR22, 0x4, UPT ;  /* 0x000000041600788c */ /* 0x000fcc000bf06270 */
[----:B------:R-:W-:-:S13]  /*6810*/  PLOP3.LUT P0, PT, PT, PT, UP0, 0x80, 0x8 ;  /* 0x000000000008781c */ /* 0x000fda0003f0f008 */
[----:B------:R-:W-:Y:S05]  /*6820*/  @!P0 EXIT ;  /* 0x000000000000894d */ /* 0x000fea0003800000 */
[----:B------:R-:W-:Y:S01]  /*6830*/  BAR.SYNC.DEFER_BLOCKING 0x6, 0xa0 ;  /* 0x0182800000007b1d */ /* 0x000fe20000010000 */
[----:B------:R-:W-:Y:S01]  /*6840*/  R2UR UR4, R88 ;  /* 0x00000000580472ca */ /* 0x000fe200000e0000 */
[C---:B------:R-:W-:Y:S01]  /*6850*/  IMAD.SHL.U32 R3, R93.reuse, 0x20, RZ ;  /* 0x000000205d037824 */ /* 0x040fe200078e00ff */
[C---:B------:R-:W-:Y:S01]  /*6860*/  LOP3.LUT R94, R93.reuse, 0x2, RZ, 0xc0, !PT ;  /* 0x000000025d5e7812 */ /* 0x040fe200078ec0ff */
[C---:B------:R-:W-:Y:S01]  /*6870*/  IMAD.SHL.U32 R98, R93.reuse, 0x4, RZ ;  /* 0x000000045d627824 */ /* 0x040fe200078e00ff */
[----:B------:R-:W-:Y:S01]  /*6880*/  LOP3.LUT R99, R93, 0x60, RZ, 0xc0, !PT ;  /* 0x000000605d637812 */ /* 0x000fe200078ec0ff */
[----:B------:R-:W-:Y:S02]  /*6890*/  UMOV UR46, 0x400 ;  /* 0x00000400002e7882 */ /* 0x000fe40000000000 */
[----:B------:R-:W1:Y:S01]  /*68a0*/  LDC.64 R78, c[0x0][0xcb0] ;  /* 0x00032c00ff4e7b82 */ /* 0x000e620000000a00 */
[----:B------:R-:W-:Y:S01]  /*68b0*/  LOP3.LUT R5, R3, 0xc0, RZ, 0xc0, !PT ;  /* 0x000000c003057812 */ /* 0x000fe200078ec0ff */
[C---:B------:R-:W-:Y:S01]  /*68c0*/  IMAD.U32 R37, R93.reuse, 0x10000, RZ ;  /* 0x000100005d257824 */ /* 0x040fe200078e00ff */
[----:B------:R-:W-:Y:S01]  /*68d0*/  LOP3.LUT R93, R93, 0x4, RZ, 0xc0, !PT ;  /* 0x000000045d5d7812 */ /* 0x000fe200078ec0ff */
[----:B------:R-:W-:Y:S01]  /*68e0*/  HFMA2 R92, -RZ, RZ, 0, 0 ;  /* 0x00000000ff5c7431 */ /* 0x000fe200000001ff */
[----:B------:R-:W-:Y:S01]  /*68f0*/  LOP3.LUT R98, R5, 0x18, R98, 0xf8, !PT ;  /* 0x0000001805627812 */ /* 0x000fe200078ef862 */
[----:B------:R-:W-:Y:S01]  /*6900*/  IMAD.MOV.U32 R36, RZ, RZ, RZ ;  /* 0x000000ffff247224 */ /* 0x000fe200078e00ff */
[----:B------:R-:W-:Y:S01]  /*6910*/  ULEA UR46, UR4, UR46, 0x18 ;  /* 0x0000002e042e7291 */ /* 0x000fe2000f8ec0ff */
[----:B------:R-:W2:Y:S01]  /*6920*/  LDC.64 R76, c[0x0][0xca8] ;  /* 0x00032a00ff4c7b82 */ /* 0x000ea20000000a00 */
[----:B------:R-:W3:Y:S01]  /*6930*/  LDCU.64 UR4, c[0x0][0xc90] ;  /* 0x00019200ff0477ac */ /* 0x000ee20008000a00 */
[----:B------:R-:W-:Y:S01]  /*6940*/  LOP3.LUT R37, R37, 0x600000, RZ, 0xc0, !PT ;  /* 0x0060000025257812 */ /* 0x000fe200078ec0ff */
[----:B------:R-:W-:Y:S01]  /*6950*/  IMAD.MOV.U32 R96, RZ, RZ, RZ ;  /* 0x000000ffff607224 */ /* 0x000fe200078e00ff */
[C---:B------:R-:W-:Y:S01]  /*6960*/  IADD3 R97, PT, PT, -R93.reuse, 0x2, RZ ;  /* 0x000000025d617810 */ /* 0x040fe20007ffe1ff */
[----:B------:R-:W-:Y:S01]  /*6970*/  IMAD.MOV.U32 R95, RZ, RZ, RZ ;  /* 0x000000ffff5f7224 */ /* 0x000fe200078e00ff */
[----:B------:R-:W-:Y:S01]  /*6980*/  LOP3.LUT R98, R98, 0xf20, R3, 0xf8, !PT ;  /* 0x00000f2062627812 */ /* 0x000fe200078ef803 */
[----:B------:R-:W-:Y:S01]  /*6990*/  IMAD.MOV R94, RZ, RZ, -R94 ;  /* 0x000000ffff5e7224 */ /* 0x000fe200078e0a5e */
[----:B------:R-:W-:Y:S01]  /*69a0*/  IADD3 R93, PT, PT, -R93, RZ, RZ ;  /* 0x000000ff5d5d7210 */ /* 0x000fe20007ffe1ff */
[----:B------:R-:W4:Y:S01]  /*69b0*/  LDS R0, [UR46+0x110] ;  /* 0x0001102eff007984 */ /* 0x000f220008000800 */
[----:B------:R-:W-:Y:S01]  /*69c0*/  IMAD.SHL.U32 R97, R97, 0x10, RZ ;  /* 0x0000001061617824 */ /* 0x000fe200078e00ff */
[----:B------:R-:W1:Y:S01]  /*69d0*/  LDCU UR62, c[0x0][0x370] ;  /* 0x00006e00ff3e77ac */ /* 0x000e620008000800 */
[----:B------:R-:W-:Y:S01]  /*69e0*/  UMOV UR54, 0x1 ;  /* 0x0000000100367882 */ /* 0x000fe20000000000 */
[----:B------:R-:W-:Y:S01]  /*69f0*/  UMOV UR45, URZ ;  /* 0x000000ff002d7c82 */ /* 0x000fe20008000000 */
[----:B------:R-:W1:Y:S01]  /*6a00*/  LDCU UR42, c[0x0][0xf0c] ;  /* 0x0001e180ff2a77ac */ /* 0x000e620008000800 */
[----:B---3--:R-:W-:Y:S01]  /*6a10*/  MOV R101, UR4 ;  /* 0x0000000400657c02 */ /* 0x008fe20008000f00 */
[----:B------:R-:W-:Y:S01]  /*6a20*/  IMAD.U32 R100, RZ, RZ, UR5 ;  /* 0x00000005ff647e24 */ /* 0x000fe2000f8e00ff */
[----:B------:R-:W-:Y:S01]  /*6a30*/  UIADD3 UR4, UPT, UPT, UR46, 0x200, URZ ;  /* 0x000002002e047890 */ /* 0x000fe2000fffe0ff */
[----:B------:R-:W3:Y:S05]  /*6a40*/  LDCU UR38, c[0x0][0xf30] ;  /* 0x0001e600ff2677ac */ /* 0x000eea0008000800 */
[----:B------:R-:W-:Y:S01]  /*6a50*/  IMAD.U32 R102, RZ, RZ, UR4 ;  /* 0x00000004ff667e24 */ /* 0x000fe2000f8e00ff */
[----:B------:R-:W-:Y:S01]  /*6a60*/  LEA R98, R98, UR4, 0x1 ;  /* 0x0000000462627c11 */ /* 0x000fe2000f8e08ff */
[----:B------:R-:W1:Y:S01]  /*6a70*/  LDCU.64 UR60, c[0x0][0xc88] ;  /* 0x00019100ff3c77ac */ /* 0x000e620008000a00 */
[----:B------:R-:W1:Y:S01]  /*6a80*/  LDCU.64 UR40, c[0x0][0xf28] ;  /* 0x0001e500ff2877ac */ /* 0x000e620008000a00 */
[----:B------:R-:W1:Y:S01]  /*6a90*/  LDCU.128 UR56, c[0x0][0xf10] ;  /* 0x0001e200ff3877ac */ /* 0x000e620008000c00 */
[----:B------:R-:W1:Y:S01]  /*6aa0*/  LDCU UR55, c[0x0][0x374] ;  /* 0x00006e80ff3777ac */ /* 0x000e620008000800 */
[----:B------:R-:W-:Y:S01]  /*6ab0*/  UMOV UR53, URZ ;  /* 0x000000ff00357c82 */ /* 0x000fe20008000000 */
[----:B------:R-:W-:Y:S01]  /*6ac0*/  UMOV UR47, URZ ;  /* 0x000000ff002f7c82 */ /* 0x000fe20008000000 */
[----:B--234-:R-:W-:-:S07]  /*6ad0*/  IMAD.IADD R37, R0, 0x1, R37 ;  /* 0x0000000100257824 */ /* 0x01cfce00078e0225 */
.L_x_132:
[C---:B------:R-:W-:Y:S02]  /*6ae0*/  LEA R3, R92.reuse, UR46, 0x3 ;  /* 0x0000002e5c037c11 */ /* 0x040fe4000f8e18ff */
[----:B------:R-:W-:Y:S02]  /*6af0*/  SHF.L.U32 R0, R95, 0x1f, RZ ;  /* 0x0000001f5f007819 */ /* 0x000fe400000006ff */
[----:B------:R-:W-:Y:S02]  /*6b00*/  LEA R5, R92, UR46, 0x4 ;  /* 0x0000002e5c057c11 */ /* 0x000fe4000f8e20ff */
[----:B------:R-:W2:Y:S02]  /*6b10*/  SYNCS.PHASECHK.TRANS64.TRYWAIT P0, [R3+URZ+0x80], R0 ;  /* 0x00008000030075a7 */ /* 0x000ea400080011ff */
[----:B-12---:R-:W-:Y:S05]  /*6b20*/  @!P0 BRA `(.L_x_102) ;  /* 0x0000003400288947 */ /* 0x006fea0003800000 */
.L_x_173:
[----:B------:R-:W3:Y:S01]  /*6b30*/  LDS.128 R4, [R5+0xf0] ;  /* 0x0000f00005047984 */ /* 0x000ee20000000c00 */
[----:B------:R-:W-:Y:S01]  /*6b40*/  UISETP.GE.AND UP0, UPT, UR39, 0x1, UPT ;  /* 0x000000012700788c */ /* 0x000fe2000bf06270 */
[----:B------:R-:W-:Y:S01]  /*6b50*/  @!PT LDS RZ, [RZ] ;  /* 0x00000000fffff984 */ /* 0x000fe20000000800 */
[----:B------:R-:W-:Y:S01]  /*6b60*/  @!PT LDS RZ, [RZ] ;  /* 0x00000000fffff984 */ /* 0x000fe20000000800 */
[----:B------:R-:W-:Y:S01]  /*6b70*/  @!PT LDS RZ, [RZ] ;  /* 0x00000000fffff984 */ /* 0x000fe20000000800 */
[----:B------:R-:W-:Y:S01]  /*6b80*/  @!PT LDS RZ, [RZ] ;  /* 0x00000000fffff984 */ /* 0x000fe20000000800 */
[----:B------:R4:W-:Y:S06]  /*6b90*/  MEMBAR.ALL.CTA ;  /* 0x0000000000007992 */ /* 0x0009ec0000008000 */
[----:B----4-:R-:W4:Y:S01]  /*6ba0*/  FENCE.VIEW.ASYNC.S ;  /* 0x00000000000073c6 */ /* 0x010f220000000000 */
[----:B---3--:R-:W-:Y:S11]  /*6bb0*/  LOP3.LUT P0, RZ, R6, 0x1, RZ, 0xc0, !PT ;  /* 0x0000000106ff7812 */ /* 0x008ff6000780c0ff */
[----:B------:R-:W-:Y:S02]  /*6bc0*/  @!UPT UIADD3 URZ, UPT, UPT, URZ, URZ, URZ ;  /* 0x000000fffffff290 */ /* 0x000fe4000fffe0ff */
[----:B----4-:R-:W-:Y:S01]  /*6bd0*/  VOTEU.ANY UP1, P0 ;  /* 0x0000000000ff7886 */ /* 0x010fe20000020100 */
[----:B------:R-:W-:Y:S01]  /*6be0*/  PLOP3.LUT P0, PT, PT, PT, UP1, 0x80, 0x8 ;  /* 0x000000000008781c */ /* 0x000fe20003f0f018 */
[----:B------:R-:W-:Y:S06]  /*6bf0*/  UP2UR UR4, UPR, URZ, 0x2 ;  /* 0x00000002ff047883 */ /* 0x000fec0008000000 */
[----:B------:R-:W-:Y:S06]  /*6c00*/  IMAD.U32 R103, RZ, RZ, UR4 ;  /* 0x00000004ff677e24 */ /* 0x000fec000f8e00ff */
[----:B--2---:R-:W-:Y:S02]  /*6c10*/  @P0 SHF.R.U32.HI R0, RZ, 0x10, R5 ;  /* 0x00000010ff000819 */ /* 0x004fe40000011605 */
        /* <DEDUP_REMOVED lines=12> */
[----:B------:R-:W3:Y:S01]  /*6ce0*/  LDCU UR12, c[0x0][0xf20] ;  /* 0x0001e400ff0c77ac */ /* 0x000ee20008000800 */
[----:B-1----:R-:W-:Y:S02]  /*6cf0*/  UIMAD.WIDE.U32 UR4, UR55, UR59, URZ ;  /* 0x0000003b370472a5 */ /* 0x002fe4000f8e00ff */
[----:B------:R-:W-:Y:S02]  /*6d00*/  UIMAD.WIDE.U32 UR6, UR62, UR56, URZ ;  /* 0x000000383e0672a5 */ /* 0x000fe4000f8e00ff */
[----:B------:R-:W-:Y:S02]  /*6d10*/  UISETP.NE.AND UP0, UPT, UR58, 0x1, UPT ;  /* 0x000000013a00788c */ /* 0x000fe4000bf05270 */
[----:B------:R-:W-:Y:S02]  /*6d20*/  UIMAD.WIDE.U32 UR8, UR36, UR59, URZ ;  /* 0x0000003b240872a5 */ /* 0x000fe4000f8e00ff */
[----:B------:R-:W-:Y:S02]  /*6d30*/  UIMAD.WIDE.U32 UR10, UR37, UR56, URZ ;  /* 0x00000038250a72a5 */ /* 0x000fe4000f8e00ff */
[----:B------:R-:W-:Y:S02]  /*6d40*/  UISETP.NE.AND UP1, UPT, UR42, 0x1, UPT ;  /* 0x000000012a00788c */ /* 0x000fe4000bf25270 */
[----:B------:R-:W-:Y:S01]  /*6d50*/  UISETP.NE.AND UP2, UPT, UR39, 0x1, UPT ;  /* 0x000000012700788c */ /* 0x000fe2000bf45270 */
[----:B------:R-:W-:Y:S02]  /*6d60*/  UMOV UR4, UR5 ;  /* 0x0000000500047c82 */ /* 0x000fe40008000000 */
[----:B---3--:R-:W-:Y:S03]  /*6d70*/  USHF.R.U32.HI UR5, URZ, UR12, UR4 ;  /* 0x0000000cff057299 */ /* 0x008fe60008011604 */
[----:B------:R-:W-:Y:S02]  /*6d80*/  UMOV UR4, UR7 ;  /* 0x0000000700047c82 */ /* 0x000fe40008000000 */
[----:B------:R-:W-:Y:S02]  /*6d90*/  USHF.R.U32.HI UR7, URZ, UR57, UR4 ;  /* 0x00000039ff077299 */ /* 0x000fe40008011604 */
[----:B------:R-:W-:Y:S02]  /*6da0*/  USEL UR4, UR55, UR5, !UP0 ;  /* 0x0000000537047287 */ /* 0x000fe4000c000000 */
[----:B------:R-:W-:Y:S01]  /*6db0*/  USEL UR7, UR62, UR7, !UP1 ;  /* 0x000000073e077287 */ /* 0x000fe2000c800000 */
[----:B------:R-:W-:Y:S01]  /*6dc0*/  UMOV UR5, UR9 ;  /* 0x0000000900057c82 */ /* 0x000fe20008000000 */
[----:B------:R-:W-:Y:S02]  /*6dd0*/  UIMAD.WIDE.U32 UR8, UR4, UR40, URZ ;  /* 0x00000028040872a5 */ /* 0x000fe4000f8e00ff */
[----:B------:R-:W-:Y:S03]  /*6de0*/  USHF.R.U32.HI UR6, URZ, UR12, UR5 ;  /* 0x0000000cff067299 */ /* 0x000fe60008011605 */
[----:B------:R-:W-:Y:S01]  /*6df0*/  UMOV UR5, UR11 ;  /* 0x0000000b00057c82 */ /* 0x000fe20008000000 */
[----:B------:R-:W-:Y:S02]  /*6e00*/  UIMAD.WIDE.U32 UR10, UR7, UR40, URZ ;  /* 0x00000028070a72a5 */ /* 0x000fe4000f8e00ff */
[----:B------:R-:W-:Y:S02]  /*6e10*/  USHF.R.U32.HI UR12, URZ, UR57, UR5 ;  /* 0x00000039ff0c7299 */ /* 0x000fe40008011605 */
[----:B------:R-:W-:Y:S01]  /*6e20*/  USEL UR6, UR36, UR6, !UP0 ;  /* 0x0000000624067287 */ /* 0x000fe2000c000000 */
[----:B------:R-:W-:Y:S02]  /*6e30*/  UMOV UR5, UR9 ;  /* 0x0000000900057c82 */ /* 0x000fe40008000000 */
[----:B------:R-:W-:Y:S01]  /*6e40*/  UMOV UR10, UR11 ;  /* 0x0000000b000a7c82 */ /* 0x000fe20008000000 */
[----:B------:R-:W-:Y:S02]  /*6e50*/  @UP2 USHF.R.U32.HI UR4, URZ, UR41, UR5 ;  /* 0x00000029ff042299 */ /* 0x000fe40008011605 */
[----:B------:R-:W-:Y:S02]  /*6e60*/  @UP2 USHF.R.U32.HI UR7, URZ, UR41, UR10 ;  /* 0x00000029ff072299 */ /* 0x000fe4000801160a */
[----:B------:R-:W-:Y:S02]  /*6e70*/  UIMAD UR4, UR39, UR4, URZ ;  /* 0x00000004270472a4 */ /* 0x000fe4000f8e02ff */
[----:B------:R-:W-:Y:S02]  /*6e80*/  UIMAD.WIDE.U32 UR10, UR6, UR40, URZ ;  /* 0x00000028060a72a5 */ /* 0x000fe4000f8e00ff */
[----:B------:R-:W-:Y:S02]  /*6e90*/  USEL UR5, UR37, UR12, !UP1 ;  /* 0x0000000c25057287 */ /* 0x000fe4000c800000 */
[----:B------:R-:W-:Y:S02]  /*6ea0*/  UIMAD UR8, UR39, UR7, URZ ;  /* 0x00000007270872a4 */ /* 0x000fe4000f8e02ff */
[----:B------:R-:W-:Y:S03]  /*6eb0*/  UISETP.GE.AND UP0, UPT, UR6, UR4, UPT ;  /* 0x000000040600728c */ /* 0x000fe6000bf06270 */
[----:B------:R-:W-:Y:S01]  /*6ec0*/  UMOV UR4, UR11 ;  /* 0x0000000b00047c82 */ /* 0x000fe20008000000 */
[----:B------:R-:W-:Y:S02]  /*6ed0*/  UISETP.GE.OR UP0, UPT, UR5, UR8, UP0 ;  /* 0x000000080500728c */ /* 0x000fe40008706670 */
[----:B------:R-:W-:Y:S02]  /*6ee0*/  USHF.R.U32.HI UR4, URZ, UR41, UR4 ;  /* 0x00000029ff047299 */ /* 0x000fe40008011604 */
[----:B------:R-:W-:Y:S02]  /*6ef0*/  UIMAD.WIDE.U32 UR8, UR5, UR40, URZ ;  /* 0x00000028050872a5 */ /* 0x000fe4000f8e00ff */
[----:B------:R-:W-:Y:S02]  /*6f00*/  USEL UR11, UR6, UR4, !UP2 ;  /* 0x00000004060b7287 */ /* 0x000fe4000d000000 */
[----:B------:R-:W-:Y:S02]  /*6f10*/  UIADD3 UR8, UPT, UPT, -UR5, URZ, URZ ;  /* 0x000000ff05087290 */ /* 0x000fe4000fffe1ff */
[----:B------:R-:W-:Y:S01]  /*6f20*/  UIADD3 UR10, UPT, UPT, -UR11, URZ, URZ ;  /* 0x000000ff0b0a7290 */ /* 0x000fe2000fffe1ff */
[----:B------:R-:W-:Y:S01]  /*6f30*/  @!UP0 UMOV UR4, UR9 ;  /* 0x0000000900048c82 */ /* 0x000fe20008000000 */
[----:B------:R-:W-:Y:S02]  /*6f40*/  UIADD3 UR9, UPT, UPT, -UR6, URZ, URZ ;  /* 0x000000ff06097290 */ /* 0x000fe4000fffe1ff */
[----:B------:R-:W-:Y:S02]  /*6f50*/  @!UP0 USHF.R.U32.HI UR4, URZ, UR41, UR4 ;  /* 0x00000029ff048299 */ /* 0x000fe40008011604 */
[----:B------:R-:W-:Y:S02]  /*6f60*/  UIMAD UR10, UR39, UR10, UR6 ;  /* 0x0000000a270a72a4 */ /* 0x000fe4000f8e0206 */
[----:B------:R-:W-:Y:S04]  /*6f70*/  @!UP0 USEL UR4, UR5, UR4, !UP2 ;  /* 0x0000000405048287 */ /* 0x000fe8000d000000 */
[----:B------:R-:W-:Y:S02]  /*6f80*/  @!UP0 UIMAD UR10, UR7, UR10, UR4 ;  /* 0x0000000a070a82a4 */ /* 0x000fe4000f8e0204 */
[----:B------:R-:W-:Y:S02]  /*6f90*/  @!UP0 UIADD3 UR11, UPT, UPT, UR11, -UR4, URZ ;  /* 0x800000040b0b8290 */ /* 0x000fe4000fffe0ff */
[----:B------:R-:W-:Y:S02]  /*6fa0*/  UIMAD UR7, UR42, UR8, UR37 ;  /* 0x000000082a0772a4 */ /* 0x000fe4000f8e0225 */
[----:B------:R-:W-:Y:S02]  /*6fb0*/  @!UP0 UIMAD UR6, UR11, UR39, UR5 ;  /* 0x000000270b0682a4 */ /* 0x000fe4000f8e0205 */
[----:B------:R-:W-:Y:S01]  /*6fc0*/  UIMAD UR4, UR58, UR9, UR36 ;  /* 0x000000093a0472a4 */ /* 0x000fe2000f8e0224 */
[----:B------:R-:W-:Y:S02]  /*6fd0*/  @!UP0 UMOV UR5, UR10 ;  /* 0x0000000a00058c82 */ /* 0x000fe40008000000 */
[----:B------:R-:W-:Y:S02]  /*6fe0*/  UIMAD UR37, UR5, UR42, UR7 ;  /* 0x0000002a052572a4 */ /* 0x000fe4000f8e0207 */
[----:B------:R-:W-:Y:S11]  /*6ff0*/  UIMAD UR36, UR6, UR58, UR4 ;  /* 0x0000003a062472a4 */ /* 0x000ff6000f8e0204 */
[----:B------:R-:W-:Y:S01]  /*7000*/  @!UPT UIADD3 URZ, UPT, UPT, URZ, URZ, URZ ;  /* 0x000000fffffff290 */ /* 0x000fe2000fffe0ff */
.L_x_103:
[----:B------:R-:W-:Y:S01]  /*7010*/  UISETP.NE.AND UP0, UPT, UR38, 0x1, UPT ;  /* 0x000000012600788c */ /* 0x000fe2000bf05270 */
[----:B------:R-:W-:Y:S01]  /*7020*/  R2UR UR11, R102 ;  /* 0x00000000660b72ca */ /* 0x000fe200000e0000 */
[----:B------:R-:W-:Y:S01]  /*7030*/  USHF.L.U32 UR50, UR25, 0x7, URZ ;  /* 0x0000000719327899 */ /* 0x000fe200080006ff */
[----:B------:R-:W-:Y:S01]  /*7040*/  IADD3 R92, PT, PT, R92, 0x1, RZ ;  /* 0x000000015c5c7810 */ /* 0x000fe20007ffe0ff */
[----:B------:R-:W-:Y:S07]  /*7050*/  USHF.L.U32 UR49, UR28, 0x6, URZ ;  /* 0x000000061c317899 */ /* 0x000fee00080006ff */
[----:B------:R-:W3:Y:S01]  /*7060*/  @!UP0 LDCU.128 UR12, c[0x0][0xf10] ;  /* 0x0001e200ff0c87ac */ /* 0x000ee20008000c00 */
[----:B------:R-:W4:Y:S01]  /*7070*/  @!UP0 LDCU UR5, c[0x0][0xf0c] ;  /* 0x0001e180ff0587ac */ /* 0x000f220008000800 */
[----:B------:R-:W1:Y:S01]  /*7080*/  @!UP0 LDCU UR10, c[0x0][0xf20] ;  /* 0x0001e400ff0a87ac */ /* 0x000e620008000800 */
[----:B---3--:R-:W-:Y:S02]  /*7090*/  UIMAD.WIDE.U32 UR8, UR37, UR12, URZ ;  /* 0x0000000c250872a5 */ /* 0x008fe4000f8e00ff */
[----:B------:R-:W-:Y:S02]  /*70a0*/  UIMAD.WIDE.U32 UR6, UR36, UR15, URZ ;  /* 0x0000000f240672a5 */ /* 0x000fe4000f8e00ff */
[----:B------:R-:W-:Y:S03]  /*70b0*/  @!UP0 UISETP.NE.AND UP1, UPT, UR14, 0x1, UPT ;  /* 0x000000010e00888c */ /* 0x000fe6000bf25270 */
[----:B------:R-:W-:Y:S01]  /*70c0*/  @!UP0 UMOV UR4, UR9 ;  /* 0x0000000900048c82 */ /* 0x000fe20008000000 */
[----:B----4-:R-:W-:Y:S02]  /*70d0*/  @!UP0 UISETP.NE.AND UP2, UPT, UR5, 0x1, UPT ;  /* 0x000000010500888c */ /* 0x010fe4000bf45270 */
[----:B------:R-:W-:Y:S01]  /*70e0*/  @!UP0 USHF.R.U32.HI UR4, URZ, UR13, UR4 ;  /* 0x0000000dff048299 */ /* 0x000fe20008011604 */
[----:B------:R-:W-:Y:S02]  /*70f0*/  @!UP0 UMOV UR6, UR7 ;  /* 0x0000000700068c82 */ /* 0x000fe40008000000 */
[----:B-1----:R-:W-:Y:S02]  /*7100*/  @!UP0 USHF.R.U32.HI UR6, URZ, UR10, UR6 ;  /* 0x0000000aff068299 */ /* 0x002fe40008011606 */
[----:B------:R-:W-:Y:S02]  /*7110*/  @!UP0 USEL UR7, UR37, UR4, !UP2 ;  /* 0x0000000425078287 */ /* 0x000fe4000d000000 */
[----:B------:R-:W-:Y:S04]  /*7120*/  @!UP0 USEL UR6, UR36, UR6, !UP1 ;  /* 0x0000000624068287 */ /* 0x000fe8000c800000 */
[----:B------:R-:W-:Y:S02]  /*7130*/  @!UP0 UIADD3 UR4, UPT, UPT, -UR7, UR6, URZ ;  /* 0x0000000607048290 */ /* 0x000fe4000fffe1ff */
[----:B------:R-:W-:Y:S02]  /*7140*/  @!UP0 UIADD3 UR6, UPT, UPT, UR7, -UR6, URZ ;  /* 0x8000000607068290 */ /* 0x000fe4000fffe0ff */
[----:B------:R-:W-:Y:S02]  /*7150*/  @!UP0 UIMAD UR37, UR4, UR5, UR37 ;  /* 0x00000005042582a4 */ /* 0x000fe4000f8e0225 */
[----:B------:R-:W-:Y:S02]  /*7160*/  @!UP0 UIMAD UR36, UR6, UR14, UR36 ;  /* 0x0000000e062482a4 */ /* 0x000fe4000f8e0224 */
[----:B------:R-:W-:Y:S09]  /*7170*/  ULOP3.LUT UP0, URZ, UR11, 0x1b0, URZ, 0xc0, !UPT ;  /* 0x000001b00bff7892 */ /* 0x000ff2000f80c0ff */
[----:B------:R-:W-:Y:S05]  /*7180*/  BRA.U !UP0, `(.L_x_104) ;  /* 0x00000001087c7547 */ /* 0x000fea000b800000 */
[----:B------:R-:W1:Y:S01]  /*7190*/  LDCU.64 UR8, c[0x4][0x80] ;  /* 0x01001000ff0877ac */ /* 0x000e620008000a00 */
[----:B------:R-:W-:Y:S01]  /*71a0*/  MOV R2, 0x0 ;  /* 0x0000000000027802 */ /* 0x000fe20000000f00 */
[----:B------:R-:W-:Y:S02]  /*71b0*/  HFMA2 R12, -RZ, RZ, 0, 5.9604644775390625e-08 ;  /* 0x00000001ff0c7431 */ /* 0x000fe400000001ff */
[----:B------:R-:W-:Y:S01]  /*71c0*/  IMAD.MOV.U32 R8, RZ, RZ, 0x70 ;  /* 0x00000070ff087424 */ /* 0x000fe200078e00ff */
[----:B------:R3:W4:Y:S01]  /*71d0*/  LDC.64 R14, c[0x4][R2] ;  /* 0x01000000020e7b82 */ /* 0x0007220000000a00 */
[----:B------:R-:W2:Y:S01]  /*71e0*/  LDCU.64 UR6, c[0x4][0x88] ;  /* 0x01001100ff0677ac */ /* 0x000ea20008000a00 */
[----:B------:R-:W-:Y:S01]  /*71f0*/  IMAD.MOV.U32 R13, RZ, RZ, RZ ;  /* 0x000000ffff0d7224 */ /* 0x000fe200078e00ff */
[----:B------:R-:W2:Y:S01]  /*7200*/  LDCU.64 UR4, c[0x4][0x8] ;  /* 0x01000100ff0477ac */ /* 0x000ea20008000a00 */
[----:B-1----:R-:W-:Y:S01]  /*7210*/  MOV R5, UR9 ;  /* 0x0000000900057c02 */ /* 0x002fe20008000f00 */
[----:B------:R-:W-:Y:S01]  /*7220*/  IMAD.U32 R4, RZ, RZ, UR8 ;  /* 0x00000008ff047e24 */ /* 0x000fe2000f8e00ff */
[----:B--2---:R-:W-:Y:S01]  /*7230*/  MOV R7, UR7 ;  /* 0x0000000700077c02 */ /* 0x004fe20008000f00 */
[----:B------:R-:W-:Y:S01]  /*7240*/  IMAD.U32 R6, RZ, RZ, UR6 ;  /* 0x00000006ff067e24 */ /* 0x000fe2000f8e00ff */
[----:B------:R-:W-:Y:S01]  /*7250*/  MOV R11, UR5 ;  /* 0x00000005000b7c02 */ /* 0x000fe20008000f00 */
[----:B------:R-:W-:Y:S02]  /*7260*/  IMAD.U32 R10, RZ, RZ, UR4 ;  /* 0x00000004ff0a7e24 */ /* 0x000fe4000f8e00ff */
[----:B------:R-:W-:Y:S07]  /*7270*/  LEPC R20, `(.L_x_105) ;  /* 0x000000001014794e */ /* 0x000fee0000000000 */
[----:B---345:R-:W-:Y:S05]  /*7280*/  CALL.ABS.NOINC R14 ;  /* 0x000000000e007343 */ /* 0x038fea0003c00000 */
.L_x_105:
[----:B------:R-:W1:Y:S01]  /*7290*/  LDCU.64 UR8, c[0x4][0x80] ;  /* 0x01001000ff0877ac */ /* 0x000e620008000a00 */
[----:B------:R-:W2:Y:S01]  /*72a0*/  LDC.64 R2, c[0x4][R2] ;  /* 0x0100000002027b82 */ /* 0x000ea20000000a00 */
[----:B------:R-:W-:Y:S02]  /*72b0*/  HFMA2 R12, -RZ, RZ, 0, 5.9604644775390625e-08 ;  /* 0x00000001ff0c7431 */ /* 0x000fe400000001ff */
[----:B------:R-:W-:Y:S02]  /*72c0*/  IMAD.MOV.U32 R8, RZ, RZ, 0x70 ;  /* 0x00000070ff087424 */ /* 0x000fe400078e00ff */
[----:B------:R-:W-:Y:S01]  /*72d0*/  IMAD.MOV.U32 R13, RZ, RZ, RZ ;  /* 0x000000ffff0d7224 */ /* 0x000fe200078e00ff */
[----:B------:R-:W3:Y:S01]  /*72e0*/  LDCU.64 UR6, c[0x4][0x88] ;  /* 0x01001100ff0677ac */ /* 0x000ee20008000a00 */
[----:B------:R-:W4:Y:S01]  /*72f0*/  LDCU.64 UR4, c[0x4][0x8] ;  /* 0x01000100ff0477ac */ /* 0x000f220008000a00 */
[----:B-1----:R-:W-:Y:S02]  /*7300*/  MOV R4, UR8 ;  /* 0x0000000800047c02 */ /* 0x002fe40008000f00 */
[----:B------:R-:W-:Y:S02]  /*7310*/  MOV R5, UR9 ;  /* 0x0000000900057c02 */ /* 0x000fe40008000f00 */
[----:B---3--:R-:W-:Y:S01]  /*7320*/  MOV R7, UR7 ;  /* 0x0000000700077c02 */ /* 0x008fe20008000f00 */
[----:B------:R-:W-:Y:S01]  /*7330*/  IMAD.U32 R6, RZ, RZ, UR6 ;  /* 0x00000006ff067e24 */ /* 0x000fe2000f8e00ff */
[----:B----4-:R-:W-:Y:S01]  /*7340*/  MOV R11, UR5 ;  /* 0x00000005000b7c02 */ /* 0x010fe20008000f00 */
[----:B------:R-:W-:Y:S02]  /*7350*/  IMAD.U32 R10, RZ, RZ, UR4 ;  /* 0x00000004ff0a7e24 */ /* 0x000fe4000f8e00ff */
[----:B------:R-:W-:Y:S07]  /*7360*/  LEPC R20, `(.L_x_104) ;  /* 0x000000001014794e */ /* 0x000fee0000000000 */
[----:B--2---:R-:W-:Y:S05]  /*7370*/  CALL.ABS.NOINC R2 ;  /* 0x0000000002007343 */ /* 0x004fea0003c00000 */
.L_x_104:
[----:B------:R-:W-:Y:S02]  /*7380*/  R2UR UR6, R89 ;  /* 0x00000000590672ca */ /* 0x000fe400000e0000 */
[----:B------:R-:W-:Y:S02]  /*7390*/  R2UR UR5, R101 ;  /* 0x00000000650572ca */ /* 0x000fe400000e0000 */
[----:B------:R-:W-:Y:S02]  /*73a0*/  R2UR UR4, R100 ;  /* 0x00000000640472ca */ /* 0x000fe400000e0000 */
[----:B------:R-:W-:Y:S02]  /*73b0*/  ISETP.NE.U32.AND P4, PT, R78, RZ, PT ;  /* 0x000000ff4e00720c */ /* 0x000fe40003f85070 */
[----:B------:R-:W-:Y:S02]  /*73c0*/  ISETP.NE.U32.AND P2, PT, RZ, UR60, PT ;  /* 0x0000003cff007c0c */ /* 0x000fe4000bf45070 */
[----:B------:R-:W-:Y:S02]  /*73d0*/  ISETP.NE.AND.EX P4, PT, R79, RZ, PT, P4 ;  /* 0x000000ff4f00720c */ /* 0x000fe40003f85340 */
[----:B------:R-:W-:Y:S01]  /*73e0*/  ISETP.NE.AND.EX P2, PT, RZ, UR61, PT, P2 ;  /* 0x0000003dff007c0c */ /* 0x000fe2000bf45320 */
[----:B------:R-:W-:Y:S02]  /*73f0*/  UISETP.NE.AND UP2, UPT, UR6, URZ, UPT ;  /* 0x000000ff0600728c */ /* 0x000fe4000bf45270 */
[----:B------:R-:W-:Y:S04]  /*7400*/  UISETP.NE.U32.AND UP0, UPT, UR5, URZ, UPT ;  /* 0x000000ff0500728c */ /* 0x000fe8000bf05070 */
[----:B------:R-:W-:Y:S01]  /*7410*/  UISETP.NE.AND.EX UP1, UPT, UR4, URZ, UPT, UP0 ;  /* 0x000000ff0400728c */ /* 0x000fe2000bf25300 */
[----:B------:R-:W-:Y:S01]  /*7420*/  PLOP3.LUT P1, PT, PT, PT, UP2, 0x80, 0x8 ;  /* 0x000000000008781c */ /* 0x000fe20003f2f028 */
[----:B------:R-:W-:Y:S03]  /*7430*/  UPLOP3.LUT UP0, UPT, UPT, UPT, UPT, 0x40, 0x4 ;  /* 0x000000000004789c */ /* 0x000fe60003f0e870 */
[----:B------:R-:W-:Y:S06]  /*7440*/  @UP2 UPLOP3.LUT UP0, UPT, UPT, UPT, UP1, 0x80, 0x8 ;  /* 0x000000000008289c */ /* 0x000fec0003f0f010 */
[----:B------:R-:W-:Y:S01]  /*7450*/  PLOP3.LUT P0, PT, PT, PT, UP0, 0x80, 0x8 ;  /* 0x000000000008781c */ /* 0x000fe20003f0f008 */
[----:B------:R-:W-:Y:S01]  /*7460*/  @!UPT UIADD3 URZ, UPT, UPT, URZ, URZ, URZ ;  /* 0x000000fffffff290 */ /* 0x000fe2000fffe0ff */
[----:B------:R-:W-:Y:S11]  /*7470*/  BRA.U !UP1, `(.L_x_106) ;  /* 0x0000000109407547 */ /* 0x000ff6000b800000 */
[----:B------:R-:W-:Y:S01]  /*7480*/  UISETP.NE.U32.AND UP0, UPT, UR60, URZ, UPT ;  /* 0x000000ff3c00728c */ /* 0x000fe2000bf05070 */
[----:B------:R-:W-:Y:S01]  /*7490*/  R2UR UR6, R101 ;  /* 0x00000000650672ca */ /* 0x000fe200000e0000 */
[----:B------:R-:W1:Y:S01]  /*74a0*/  LDCU.64 UR8, c[0x0][0x358] ;  /* 0x00006b00ff0877ac */ /* 0x000e620008000a00 */
[----:B------:R-:W-:Y:S02]  /*74b0*/  HFMA2 R84, -RZ, RZ, 0, 5.9604644775390625e-08 ;  /* 0x00000001ff547431 */ /* 0x000fe400000001ff */
[----:B--2---:R-:W-:Y:S01]  /*74c0*/  IMAD.MOV.U32 R0, RZ, RZ, 0x1 ;  /* 0x00000001ff007424 */ /* 0x004fe200078e00ff */
[----:B------:R-:W-:Y:S06]  /*74d0*/  UISETP.NE.AND.EX UP0, UPT, UR61, URZ, UPT, UP0 ;  /* 0x000000ff3d00728c */ /* 0x000fec000bf05300 */
[----:B------:R-:W-:Y:S05]  /*74e0*/  PLOP3.LUT P3, PT, PT, PT, UP0, 0x80, 0x8 ;  /* 0x000000000008781c */ /* 0x000fea0003f6f008 */
[----:B------:R-:W2:Y:S01]  /*74f0*/  @UP0 LDCU.64 UR4, c[0x0][0xc88] ;  /* 0x00019100ff0407ac */ /* 0x000ea20008000a00 */
[----:B------:R-:W-:Y:S07]  /*7500*/  @UP0 UIMAD UR6, UR52, UR6, URZ ;  /* 0x00000006340602a4 */ /* 0x000fee000f8e02ff */
[----:B------:R-:W-:Y:S01]  /*7510*/  @!P3 PRMT R84, R0, 0x7610, R84 ;  /* 0x000076100054b816 */ /* 0x000fe20000000054 */
[----:B--2---:R-:W-:Y:S06]  /*7520*/  @UP0 UIMAD.WIDE UR4, UR6, 0x4, UR4 ;  /* 0x00000004060408a5 */ /* 0x004fec000f8e0204 */
[----:B------:R-:W-:Y:S02]  /*7530*/  IMAD.U32 R2, RZ, RZ, UR4 ;  /* 0x00000004ff027e24 */ /* 0x000fe4000f8e00ff */
[----:B------:R-:W-:Y:S03]  /*7540*/  IMAD.U32 R3, RZ, RZ, UR5 ;  /* 0x00000005ff037e24 */ /* 0x000fe6000f8e00ff */
[----:B------:R-:W2:Y:S02]  /*7550*/  @!UP0 LDCU UR4, c[0x0][0xc80] ;  /* 0x00019000ff0487ac */ /* 0x000ea40008000800 */
[----:B-1---5:R1:W5:Y:S02]  /*7560*/  @P3 LDG.E R41, desc[UR8][R2.64] ;  /* 0x0000000802293981 */ /* 0x022364000c1e1900 */
[----:B-12---:R-:W-:Y:S02]  /*7570*/  @!P3 MOV R41, UR4 ;  /* 0x000000040029bc02 */ /* 0x006fe40008000f00 */
.L_x_106:
[----:B------:R-:W-:Y:S05]  /*7580*/  @!P4 BRA `(.L_x_107) ;  /* 0x000000000024c947 */ /* 0x000fea0003800000 */
[----:B------:R-:W-:Y:S01]  /*7590*/  ISETP.NE.U32.AND P3, PT, R76, RZ, PT ;  /* 0x000000ff4c00720c */ /* 0x000fe20003f65070 */
[----:B------:R-:W1:Y:S03]  /*75a0*/  LDCU.64 UR4, c[0x0][0x358] ;  /* 0x00006b00ff0477ac */ /* 0x000e660008000a00 */
[----:B------:R-:W-:Y:S11]  /*75b0*/  ISETP.NE.AND.EX P3, PT, R77, RZ, PT, P3 ;  /* 0x000000ff4d00720c */ /* 0x000ff60003f65330 */
[----:B------:R-:W-:Y:S02]  /*75c0*/  @!UPT UIADD3 URZ, UPT, UPT, URZ, URZ, URZ ;  /* 0x000000fffffff290 */ /* 0x000fe4000fffe0ff */
[----:B------:R-:W3:Y:S01]  /*75d0*/  @P3 LDC.64 R2, c[0x0][0xca8] ;  /* 0x00032a00ff023b82 */ /* 0x000ee20000000a00 */
[----:B--2---:R-:W-:Y:S04]  /*75e0*/  @P3 IMAD R0, R78, UR52, RZ ;  /* 0x000000344e003c24 */ /* 0x004fe8000f8e02ff */
[----:B---3--:R-:W-:Y:S05]  /*75f0*/  @P3 IMAD.WIDE R2, R0, 0x4, R2 ;  /* 0x0000000400023825 */ /* 0x008fea00078e0202 */
[----:B-1---5:R1:W5:Y:S02]  /*7600*/  @P3 LDG.E R38, desc[UR4][R2.64] ;  /* 0x0000000402263981 */ /* 0x022364000c1e1900 */
[----:B-1----:R-:W3:Y:S02]  /*7610*/  @!P3 LDC R38, c[0x0][0xca0] ;  /* 0x00032800ff26bb82 */ /* 0x002ee40000000800 */
.L_x_107:
[----:B-----5:R-:W-:Y:S01]  /*7620*/  FSETP.NEU.AND P3, PT, R41, RZ, PT ;  /* 0x000000ff2900720b */ /* 0x020fe20003f6d000 */
[----:B------:R-:W-:Y:S01]  /*7630*/  ULOP3.LUT UR4, UR54, 0x1, URZ, 0x3c, !UPT ;  /* 0x0000000136047892 */ /* 0x000fe2000f8e3cff */
[----:B------:R-:W-:Y:S01]  /*7640*/  SEL R5, RZ, 0xffffffff, P2 ;  /* 0xffffffffff057807 */ /* 0x000fe20001000000 */
[----:B------:R-:W-:Y:S01]  /*7650*/  IMAD.U32 R109, RZ, RZ, UR45 ;  /* 0x0000002dff6d7e24 */ /* 0x000fe2000f8e00ff */
[----:B------:R-:W-:Y:S01]  /*7660*/  @P1 LOP3.LUT P2, RZ, R84, 0xff, RZ, 0xc0, !PT ;  /* 0x000000ff54ff1812 */ /* 0x000fe2000784c0ff */
[----:B------:R-:W-:Y:S01]  /*7670*/  IMAD.SHL.U32 R81, R94, 0x10, RZ ;  /* 0x000000105e517824 */ /* 0x000fe200078e00ff */
[----:B------:R-:W-:Y:S01]  /*7680*/  @P1 SEL R2, RZ, 0xffffffff, P3 ;  /* 0xffffffffff021807 */ /* 0x000fe20001800000 */
[----:B------:R-:W-:Y:S01]  /*7690*/  IMAD.U32 R112, RZ, RZ, UR4 ;  /* 0x00000004ff707e24 */ /* 0x000fe2000f8e00ff */
[----:B------:R-:W-:Y:S01]  /*76a0*/  LEA R90, R36, UR46, 0x3 ;  /* 0x0000002e245a7c11 */ /* 0x000fe2000f8e18ff */
[----:B------:R-:W-:Y:S01]  /*76b0*/  IMAD.SHL.U32 R109, R109, 0x2000, RZ ;  /* 0x000020006d6d7824 */ /* 0x000fe200078e00ff */
[----:B------:R-:W-:Y:S01]  /*76c0*/  @P0 SEL R2, R5, R2, !P2 ;  /* 0x0000000205020207 */ /* 0x000fe20005000000 */
[----:B------:R-:W-:Y:S01]  /*76d0*/  IMAD.SHL.U32 R80, R93, 0x10, RZ ;  /* 0x000000105d507824 */ /* 0x000fe200078e00ff */
[----:B------:R-:W-:Y:S01]  /*76e0*/  SHF.L.U32 R3, R96, 0x1f, RZ ;  /* 0x0000001f60037819 */ /* 0x000fe200000006ff */
[----:B------:R-:W-:Y:S01]  /*76f0*/  IMAD.IADD R83, R98, 0x1, R109 ;  /* 0x0000000162537824 */ /* 0x000fe200078e026d */
[----:B------:R-:W-:Y:S01]  /*7700*/  @P1 LOP3.LUT R2, R2, 0x1, RZ, 0xc0, !PT ;  /* 0x0000000102021812 */ /* 0x000fe200078ec0ff */
[----:B------:R-:W-:Y:S01]  /*7710*/  BSSY B1, `(.L_x_108) ;  /* 0x0000039000017945 */ /* 0x000fe20003800000 */
[----:B------:R-:W-:Y:S01]  /*7720*/  PLOP3.LUT P2, PT, PT, PT, UP1, 0x80, 0x8 ;  /* 0x000000000008781c */ /* 0x000fe20003f4f018 */
[----:B------:R-:W-:Y:S01]  /*7730*/  IMAD.IADD R82, R83, 0x1, R81 ;  /* 0x0000000153527824 */ /* 0x000fe200078e0251 */
[----:B------:R-:W-:Y:S01]  /*7740*/  ISETP.NE.U32.OR P5, PT, R2, 0x1, !P1 ;  /* 0x000000010200780c */ /* 0x000fe20004fa5470 */
[----:B------:R-:W-:Y:S01]  /*7750*/  IMAD.U32 R2, RZ, RZ, UR45 ;  /* 0x0000002dff027e24 */ /* 0x000fe2000f8e00ff */
[----:B------:R-:W-:Y:S01]  /*7760*/  LOP3.LUT P4, R91, R84, 0xff, RZ, 0xc0, !PT ;  /* 0x000000ff545b7812 */ /* 0x000fe2000788c0ff */
[----:B------:R-:W-:Y:S01]  /*7770*/  IMAD.MOV.U32 R110, RZ, RZ, 0x1 ;  /* 0x00000001ff6e7424 */ /* 0x000fe200078e00ff */
[----:B------:R-:W-:Y:S01]  /*7780*/  P2R R108, PR, RZ, 0x20 ;  /* 0x00000020ff6c7803 */ /* 0x000fe20000000000 */
[----:B------:R-:W-:Y:S01]  /*7790*/  IMAD R39, R36, 0x40, R37 ;  /* 0x0000004024277824 */ /* 0x000fe200078e0225 */
[----:B--2---:R-:W-:Y:S01]  /*77a0*/  LEA R0, R2, UR46, 0x3 ;  /* 0x0000002e02007c11 */ /* 0x004fe2000f8e18ff */
[----:B------:R-:W-:Y:S01]  /*77b0*/  IMAD.U32 R111, RZ, RZ, UR45 ;  /* 0x0000002dff6f7e24 */ /* 0x000fe2000f8e00ff */
[----:B------:R-:W-:Y:S02]  /*77c0*/  SEL R2, RZ, 0xffffffff, P3 ;  /* 0xffffffffff027807 */ /* 0x000fe40001800000 */
[----:B------:R-:W-:Y:S02]  /*77d0*/  CS2R R74, SRZ ;  /* 0x00000000004a7805 */ /* 0x000fe4000001ff00 */
[----:B------:R-:W-:Y:S02]  /*77e0*/  CS2R R72, SRZ ;  /* 0x0000000000487805 */ /* 0x000fe4000001ff00 */
[----:B------:R-:W-:Y:S02]  /*77f0*/  CS2R R66, SRZ ;  /* 0x0000000000427805 */ /* 0x000fe4000001ff00 */
[----:B------:R-:W-:Y:S02]  /*7800*/  @P2 SEL R2, R5, R2, !P4 ;  /* 0x0000000205022207 */ /* 0x000fe40006000000 */
[----:B------:R-:W-:Y:S02]  /*7810*/  CS2R R64, SRZ ;  /* 0x0000000000407805 */ /* 0x000fe4000001ff00 */
[----:B------:R-:W-:Y:S02]  /*7820*/  @P5 SHF.L.U32 R7, R112, 0x1f, RZ ;  /* 0x0000001f70075819 */ /* 0x000fe400000006ff */
[----:B------:R-:W-:Y:S02]  /*7830*/  CS2R R58, SRZ ;  /* 0x00000000003a7805 */ /* 0x000fe4000001ff00 */
[----:B------:R-:W-:Y:S02]  /*7840*/  LOP3.LUT R2, R2, 0x1, RZ, 0xc0, !PT ;  /* 0x0000000102027812 */ /* 0x000fe400078ec0ff */
[----:B------:R-:W-:Y:S01]  /*7850*/  CS2R R56, SRZ ;  /* 0x0000000000387805 */ /* 0x000fe2000001ff00 */
[----:B------:R-:W1:Y:S01]  /*7860*/  @P5 SYNCS.PHASECHK.TRANS64.TRYWAIT P1, [R0+URZ+0x40], R7 ;  /* 0x00004007000055a7 */ /* 0x000e6200080211ff */
[----:B------:R-:W-:Y:S02]  /*7870*/  CS2R R50, SRZ ;  /* 0x0000000000327805 */ /* 0x000fe4000001ff00 */
[----:B------:R-:W-:Y:S02]  /*7880*/  ISETP.NE.U32.AND P2, PT, R2, 0x1, PT ;  /* 0x000000010200780c */ /* 0x000fe40003f45070 */
[----:B------:R-:W-:Y:S01]  /*7890*/  CS2R R48, SRZ ;  /* 0x0000000000307805 */ /* 0x000fe2000001ff00 */
[----:B------:R-:W-:Y:S01]  /*78a0*/  IMAD.IADD R47, R83, 0x1, R80 ;  /* 0x00000001532f7824 */ /* 0x000fe200078e0250 */
[----:B------:R-:W-:Y:S01]  /*78b0*/  P2R R113, PR, RZ, 0x4 ;  /* 0x00000004ff717803 */ /* 0x000fe20000000000 */
[----:B------:R-:W-:Y:S01]  /*78c0*/  IMAD.IADD R46, R97, 0x1, R82 ;  /* 0x00000001612e7824 */ /* 0x000fe200078e0252 */
[----:B------:R2:W4:Y:S01]  /*78d0*/  SYNCS.PHASECHK.TRANS64.TRYWAIT P0, [R90+URZ+0xa0], R3 ;  /* 0x0000a0035a0075a7 */ /* 0x00052200080011ff */
[----:B-1----:R-:W-:Y:S01]  /*78e0*/  @P5 SEL R110, RZ, 0x1, !P1 ;  /* 0x00000001ff6e5807 */ /* 0x002fe20004800000 */
[----:B--2---:R-:W-:Y:S06]  /*78f0*/  @!P5 BRA `(.L_x_109) ;  /* 0x000000000068d947 */ /* 0x004fec0003800000 */
[----:B------:R-:W-:Y:S01]  /*7900*/  ISETP.NE.AND P1, PT, R110, RZ, PT ;  /* 0x000000ff6e00720c */ /* 0x000fe20003f25270 */
[----:B------:R-:W-:Y:S01]  /*7910*/  BSSY B0, `(.L_x_110) ;  /* 0x000000d000007945 */ /* 0x000fe20003800000 */
[----:B------:R-:W-:Y:S02]  /*7920*/  CS2R R50, SRZ ;  /* 0x0000000000327805 */ /* 0x000fe4000001ff00 */
[----:B------:R-:W-:Y:S02]  /*7930*/  CS2R R48, SRZ ;  /* 0x0000000000307805 */ /* 0x000fe4000001ff00 */
[----:B------:R-:W-:Y:S02]  /*7940*/  CS2R R58, SRZ ;  /* 0x00000000003a7805 */ /* 0x000fe4000001ff00 */
[----:B------:R-:W-:Y:S02]  /*7950*/  CS2R R56, SRZ ;  /* 0x0000000000387805 */ /* 0x000fe4000001ff00 */
[----:B------:R-:W-:Y:S02]  /*7960*/  CS2R R66, SRZ ;  /* 0x0000000000427805 */ /* 0x000fe4000001ff00 */
[----:B------:R-:W-:Y:S02]  /*7970*/  CS2R R64, SRZ ;  /* 0x0000000000407805 */ /* 0x000fe4000001ff00 */
[----:B------:R-:W-:Y:S02]  /*7980*/  CS2R R74, SRZ ;  /* 0x00000000004a7805 */ /* 0x000fe4000001ff00 */
[----:B------:R-:W-:Y:S01]  /*7990*/  CS2R R72, SRZ ;  /* 0x0000000000487805 */ /* 0x000fe2000001ff00 */
[----:B------:R-:W-:Y:S06]  /*79a0*/  @P1 BRA `(.L_x_111) ;  /* 0x00000000000c1947 */ /* 0x000fec0003800000 */
[----:B------:R-:W-:Y:S04]  /*79b0*/  SHF.L.U32 R5, R112, 0x1f, RZ ;  /* 0x0000001f70057819 */ /* 0x000fe800000006ff */
[----:B------:R-:W1:Y:S02]  /*79c0*/  SYNCS.PHASECHK.TRANS64.TRYWAIT P1, [R0+URZ+0x40], R5 ;  /* 0x00004005000075a7 */ /* 0x000e6400080211ff */
[----:B-1----:R-:W-:Y:S05]  /*79d0*/  @!P1 BRA `(.L_x_112) ;  /* 0x0000002400909947 */ /* 0x002fea0003800000 */
.L_x_111:
[----:B------:R-:W-:Y:S05]  /*79e0*/  BSYNC B0 ;  /* 0x0000000000007941 */ /* 0x000fea0003800000 */
.L_x_110:
[----:B------:R-:W-:Y:S01]  /*79f0*/  ISETP.NE.AND P1, PT, R113, RZ, PT ;  /* 0x000000ff7100720c */ /* 0x000fe20003f25270 */
[----:B------:R-:W-:Y:S04]  /*7a00*/  UIADD3 UR4, UPT, UPT, UR45, 0x1, URZ ;  /* 0x000000012d047890 */ /* 0x000fe8000fffe0ff */
[----:B------:R-:W-:Y:S04]  /*7a10*/  UISETP.NE.AND UP0, UPT, UR4, 0x3, UPT ;  /* 0x000000030400788c */ /* 0x000fe8000bf05270 */
[----:B------:R-:W-:Y:S02]  /*7a20*/  USEL UR5, URZ, 0x1, UP0 ;  /* 0x00000001ff057887 */ /* 0x000fe40008000000 */
[----:B------:R-:W-:Y:S02]  /*7a30*/  USEL UR4, UR4, URZ, UP0 ;  /* 0x000000ff04047287 */ /* 0x000fe40008000000 */
[----:B------:R2:W1:Y:S02]  /*7a40*/  @P1 LDS.128 R48, [R83] ;  /* 0x0000000053301984 */ /* 0x0004640000000c00 */
[----:B------:R-:W-:Y:S02]  /*7a50*/  LOP3.LUT R112, R112, UR5, RZ, 0x3c, !PT ;  /* 0x0000000570707c12 */ /* 0x000fe4000f8e3cff */
[----:B------:R2:W1:Y:S01]  /*7a60*/  @P1 LDS.128 R56, [R82+0x10] ;  /* 0x0000100052381984 */ /* 0x0004620000000c00 */
[----:B------:R-:W-:Y:S03]  /*7a70*/  IMAD.U32 R111, RZ, RZ, UR4 ;  /* 0x00000004ff6f7e24 */ /* 0x000fe6000f8e00ff */
[----:B------:R2:W1:Y:S04]  /*7a80*/  @P1 LDS.128 R64, [R47+0x20] ;  /* 0x000020002f401984 */ /* 0x0004680000000c00 */
[----:B------:R2:W1:Y:S02]  /*7a90*/  @P1 LDS.128 R72, [R46+0x10] ;  /* 0x000010002e481984 */ /* 0x0004640000000c00 */
.L_x_109:
[----:B------:R-:W-:Y:S05]  /*7aa0*/  BSYNC B1 ;  /* 0x0000000000017941 */ /* 0x000fea0003800000 */
.L_x_108:
[----:B-1----:R-:W-:Y:S04]  /*7ab0*/  SHF.R.U32.HI R0, RZ, 0x15, R39 ;  /* 0x00000015ff007819 */ /* 0x002fe80000011627 */
[----:B------:R-:W-:Y:S01]  /*7ac0*/  LOP3.LUT P1, RZ, R0, 0x3, R85, 0x48, !PT ;  /* 0x0000000300ff7812 */ /* 0x000fe20007824855 */
[----:B------:R-:W-:Y:S01]  /*7ad0*/  @!UPT UIADD3 URZ, UPT, UPT, URZ, URZ, URZ ;  /* 0x000000fffffff290 */ /* 0x000fe2000fffe0ff */
[----:B----4-:R-:W-:Y:S11]  /*7ae0*/  @P0 BRA `(.L_x_113) ;  /* 0x0000000000080947 */ /* 0x010ff60003800000 */
[----:B------:R-:W1:Y:S02]  /*7af0*/  SYNCS.PHASECHK.TRANS64.TRYWAIT P0, [R90+URZ+0xa0], R3 ;  /* 0x0000a0035a0075a7 */ /* 0x000e6400080011ff */
[----:B-1----:R-:W-:Y:S05]  /*7b00*/  @!P0 BRA `(.L_x_114) ;  /* 0x0000002400588947 */ /* 0x002fea0003800000 */
.L_x_113:
[----:B------:R-:W-:Y:S05]  /*7b10*/  @!P1 BRA `(.L_x_115) ;  /* 0x0000000000409947 */ /* 0x000fea0003800000 */
[----:B------:R-:W4:Y:S01]  /*7b20*/  LDCU.64 UR8, c[0x4][0x70] ;  /* 0x01000e00ff0877ac */ /* 0x000f220008000a00 */
[----:B-1----:R-:W-:Y:S01]  /*7b30*/  MOV R3, 0x0 ;  /* 0x0000000000037802 */ /* 0x002fe20000000f00 */
[----:B------:R-:W-:Y:S02]  /*7b40*/  HFMA2 R12, -RZ, RZ, 0, 5.9604644775390625e-08 ;  /* 0x00000001ff0c7431 */ /* 0x000fe400000001ff */
[----:B------:R-:W-:Y:S02]  /*7b50*/  IMAD.MOV.U32 R8, RZ, RZ, 0x192 ;  /* 0x00000192ff087424 */ /* 0x000fe400078e00ff */
[----:B------:R-:W-:Y:S01]  /*7b60*/  IMAD.MOV.U32 R13, RZ, RZ, RZ ;  /* 0x000000ffff0d7224 */ /* 0x000fe200078e00ff */
[----:B------:R-:W1:Y:S01]  /*7b70*/  LDCU.64 UR6, c[0x4][0x78] ;  /* 0x01000f00ff0677ac */ /* 0x000e620008000a00 */
[----:B------:R-:W2:Y:S01]  /*7b80*/  LDC.64 R2, c[0x4][R3] ;  /* 0x0100000003027b82 */ /* 0x000ea20000000a00 */
[----:B------:R-:W5:Y:S01]  /*7b90*/  LDCU.64 UR4, c[0x4][0x10] ;  /* 0x01000200ff0477ac */ /* 0x000f620008000a00 */
[----:B----4-:R-:W-:Y:S01]  /*7ba0*/  MOV R5, UR9 ;  /* 0x0000000900057c02 */ /* 0x010fe20008000f00 */
[----:B------:R-:W-:Y:S01]  /*7bb0*/  IMAD.U32 R4, RZ, RZ, UR8 ;  /* 0x00000008ff047e24 */ /* 0x000fe2000f8e00ff */
[----:B-1----:R-:W-:Y:S01]  /*7bc0*/  MOV R7, UR7 ;  /* 0x0000000700077c02 */ /* 0x002fe20008000f00 */
[----:B------:R-:W-:Y:S01]  /*7bd0*/  IMAD.U32 R6, RZ, RZ, UR6 ;  /* 0x00000006ff067e24 */ /* 0x000fe2000f8e00ff */
[----:B-----5:R-:W-:Y:S01]  /*7be0*/  MOV R11, UR5 ;  /* 0x00000005000b7c02 */ /* 0x020fe20008000f00 */
[----:B------:R-:W-:Y:S02]  /*7bf0*/  IMAD.U32 R10, RZ, RZ, UR4 ;  /* 0x00000004ff0a7e24 */ /* 0x000fe4000f8e00ff */
[----:B------:R-:W-:Y:S07]  /*7c00*/  LEPC R20, `(.L_x_115) ;  /* 0x000000001014794e */ /* 0x000fee0000000000 */
[----:B--23--:R-:W-:Y:S05]  /*7c10*/  CALL.ABS.NOINC R2 ;  /* 0x0000000002007343 */ /* 0x00cfea0003c00000 */
.L_x_115:
[C---:B------:R-:W-:Y:S01]  /*7c20*/  SHF.L.U32 R40, R48.reuse, 0x10, RZ ;  /* 0x0000001030287819 */ /* 0x040fe200000006ff */
[----:B------:R-:W-:Y:S05]  /*7c30*/  WARPSYNC.ALL ;  /* 0x0000000000007948 */ /* 0x000fea0003800000 */
[----:B------:R-:W-:Y:S01]  /*7c40*/  R2UR UR4, R39 ;  /* 0x00000000270472ca */ /* 0x000fe200000e0000 */
[----:B------:R-:W-:Y:S01]  /*7c50*/  BSSY.RECONVERGENT B0, `(.L_x_116) ;  /* 0x0000087000007945 */ /* 0x000fe20003800200 */
[----:B------:R-:W-:Y:S02]  /*7c60*/  LOP3.LUT R43, R48, 0xffff0000, RZ, 0xc0, !PT ;  /* 0xffff0000302b7812 */ /* 0x000fe400078ec0ff */
[----:B------:R-:W-:Y:S02]  /*7c70*/  SHF.L.U32 R42, R49, 0x10, RZ ;  /* 0x00000010312a7819 */ /* 0x000fe400000006ff */
[----:B------:R-:W-:Y:S02]  /*7c80*/  SHF.L.U32 R45, R51, 0x10, RZ ;  /* 0x00000010332d7819 */ /* 0x000fe400000006ff */
[----:B------:R-:W-:Y:S02]  /*7c90*/  LOP3.LUT R44, R75, 0xffff0000, RZ, 0xc0, !PT ;  /* 0xffff00004b2c7812 */ /* 0x000fe400078ec0ff */
[----:B------:R-:W-:Y:S03]  /*7ca0*/  ISETP.NE.AND P0, PT, R99, RZ, PT ;  /* 0x000000ff6300720c */ /* 0x000fe60003f05270 */
[----:B------:R-:W3:Y:S02]  /*7cb0*/  LDTM.x32 R4, tmem[UR4] ;  /* 0x00000004000479ee */ /* 0x000ee400082c0000 */
[C---:B---3--:R-:W-:Y:S01]  /*7cc0*/  FMUL R0, R38.reuse, R4 ;  /* 0x0000000426007220 */ /* 0x048fe20000400000 */
[C---:B------:R-:W-:Y:S01]  /*7cd0*/  FMUL R2, R38.reuse, R5 ;  /* 0x0000000526027220 */ /* 0x040fe20000400000 */
[C---:B-1----:R-:W-:Y:S01]  /*7ce0*/  FMUL R3, R38.reuse, R6 ;  /* 0x0000000626037220 */ /* 0x042fe20000400000 */
[----:B------:R-:W-:Y:S01]  /*7cf0*/  FMUL R7, R38, R7 ;  /* 0x0000000726077220 */ /* 0x000fe20000400000 */
[----:B------:R-:W-:Y:S01]  /*7d00*/  FFMA R0, R41, R40, R0 ;  /* 0x0000002829007223 */ /* 0x000fe20000000000 */
[----:B------:R-:W-:Y:S01]  /*7d10*/  LOP3.LUT R40, R49, 0xffff0000, RZ, 0xc0, !PT ;  /* 0xffff000031287812 */ /* 0x000fe200078ec0ff */
[C---:B------:R-:W-:Y:S01]  /*7d20*/  FFMA R2, R41.reuse, R43, R2 ;  /* 0x0000002b29027223 */ /* 0x040fe20000000002 */
[C---:B------:R-:W-:Y:S01]  /*7d30*/  SHF.L.U32 R43, R50.reuse, 0x10, RZ ;  /* 0x00000010322b7819 */ /* 0x040fe200000006ff */
[C---:B------:R-:W-:Y:S01]  /*7d40*/  FFMA R3, R41.reuse, R42, R3 ;  /* 0x0000002a29037223 */ /* 0x040fe20000000003 */
[----:B------:R-:W-:Y:S01]  /*7d50*/  LOP3.LUT R42, R50, 0xffff0000, RZ, 0xc0, !PT ;  /* 0xffff0000322a7812 */ /* 0x000fe200078ec0ff */
[----:B------:R-:W-:Y:S01]  /*7d60*/  FMUL R4, R38, R8 ;  /* 0x0000000826047220 */ /* 0x000fe20000400000 */
[----:B------:R-:W-:Y:S01]  /*7d70*/  F2FP.BF16.F32.PACK_AB R52, R2, R0 ;  /* 0x000000000234723e */ /* 0x000fe200000010ff */
[----:B------:R-:W-:Y:S01]  /*7d80*/  FFMA R7, R41, R40, R7 ;  /* 0x0000002829077223 */ /* 0x000fe20000000007 */
[----:B------:R-:W-:Y:S01]  /*7d90*/  LOP3.LUT R40, R51, 0xffff0000, RZ, 0xc0, !PT ;  /* 0xffff000033287812 */ /* 0x000fe200078ec0ff */
[C---:B------:R-:W-:Y:S01]  /*7da0*/  FMUL R5, R38.reuse, R9 ;  /* 0x0000000926057220 */ /* 0x040fe20000400000 */
[C---:B------:R-:W-:Y:S01]  /*7db0*/  FMUL R6, R38.reuse, R10 ;  /* 0x0000000a26067220 */ /* 0x040fe20000400000 */
[----:B------:R-:W-:Y:S01]  /*7dc0*/  FMUL R11, R38, R11 ;  /* 0x0000000b260b7220 */ /* 0x000fe20000400000 */
[----:B------:R-:W-:Y:S01]  /*7dd0*/  F2FP.BF16.F32.PACK_AB R53, R7, R3 ;  /* 0x000000030735723e */ /* 0x000fe200000010ff */
[C---:B------:R-:W-:Y:S01]  /*7de0*/  FFMA R4, R41.reuse, R43, R4 ;  /* 0x0000002b29047223 */ /* 0x040fe20000000004 */
[C---:B------:R-:W-:Y:S01]  /*7df0*/  SHF.L.U32 R43, R56.reuse, 0x10, RZ ;  /* 0x00000010382b7819 */ /* 0x040fe200000006ff */
[----:B------:R-:W-:Y:S01]  /*7e00*/  FFMA R5, R41, R42, R5 ;  /* 0x0000002a29057223 */ /* 0x000fe20000000005 */
[----:B------:R-:W-:Y:S01]  /*7e10*/  LOP3.LUT R42, R57, 0xffff0000, RZ, 0xc0, !PT ;  /* 0xffff0000392a7812 */ /* 0x000fe200078ec0ff */
[----:B------:R-:W-:Y:S01]  /*7e20*/  FFMA R6, R41, R45, R6 ;  /* 0x0000002d29067223 */ /* 0x000fe20000000006 */
[----:B------:R-:W-:Y:S01]  /*7e30*/  SHF.L.U32 R45, R57, 0x10, RZ ;  /* 0x00000010392d7819 */ /* 0x000fe200000006ff */
[----:B------:R-:W-:Y:S01]  /*7e40*/  FFMA R11, R41, R40, R11 ;  /* 0x00000028290b7223 */ /* 0x000fe2000000000b */
[----:B------:R-:W-:Y:S01]  /*7e50*/  LOP3.LUT R40, R56, 0xffff0000, RZ, 0xc0, !PT ;  /* 0xffff000038287812 */ /* 0x000fe200078ec0ff */
[C---:B------:R-:W-:Y:S01]  /*7e60*/  FMUL R8, R38.reuse, R12 ;  /* 0x0000000c26087220 */ /* 0x040fe20000400000 */
[----:B------:R-:W-:Y:S01]  /*7e70*/  F2FP.BF16.F32.PACK_AB R54, R5, R4 ;  /* 0x000000040536723e */ /* 0x000fe200000010ff */
[C---:B------:R-:W-:Y:S01]  /*7e80*/  FMUL R9, R38.reuse, R13 ;  /* 0x0000000d26097220 */ /* 0x040fe20000400000 */
[----:B------:R-:W-:Y:S01]  /*7e90*/  F2FP.BF16.F32.PACK_AB R55, R11, R6 ;  /* 0x000000060b37723e */ /* 0x000fe200000010ff */
[C---:B------:R-:W-:Y:S01]  /*7ea0*/  FMUL R10, R38.reuse, R14 ;  /* 0x0000000e260a7220 */ /* 0x040fe20000400000 */
[----:B------:R-:W-:Y:S01]  /*7eb0*/  FMUL R15, R38, R15 ;  /* 0x0000000f260f7220 */ /* 0x000fe20000400000 */
[----:B------:R-:W-:Y:S01]  /*7ec0*/  FFMA R8, R41, R43, R8 ;  /* 0x0000002b29087223 */ /* 0x000fe20000000008 */
[----:B------:R-:W-:Y:S01]  /*7ed0*/  SHF.L.U32 R43, R59, 0x10, RZ ;  /* 0x000000103b2b7819 */ /* 0x000fe200000006ff */
[C---:B------:R-:W-:Y:S01]  /*7ee0*/  FFMA R9, R41.reuse, R40, R9 ;  /* 0x0000002829097223 */ /* 0x040fe20000000009 */
[C---:B------:R-:W-:Y:S01]  /*7ef0*/  SHF.L.U32 R40, R58.reuse, 0x10, RZ ;  /* 0x000000103a287819 */ /* 0x040fe200000006ff */
        /* <DEDUP_REMOVED lines=8> */
[----:B------:R-:W-:Y:S01]  /*7f80*/  FMUL R14, R38, R18 ;  /* 0x00000012260e7220 */ /* 0x000fe20000400000 */
[----:B------:R-:W-:Y:S01]  /*7f90*/  FFMA R12, R41, R40, R12 ;  /* 0x00000028290c7223 */ /* 0x000fe2000000000c */
[----:B------:R-:W-:Y:S01]  /*7fa0*/  LOP3.LUT R40, R59, 0xffff0000, RZ, 0xc0, !PT ;  /* 0xffff00003b287812 */ /* 0x000fe200078ec0ff */
[C---:B------:R-:W-:Y:S01]  /*7fb0*/  FFMA R13, R41.reuse, R42, R13 ;  /* 0x0000002a290d7223 */ /* 0x040fe2000000000d */
[----:B------:R-:W-:Y:S01]  /*7fc0*/  LOP3.LUT R42, R64, 0xffff0000, RZ, 0xc0, !PT ;  /* 0xffff0000402a7812 */ /* 0x000fe200078ec0ff */
[----:B------:R-:W-:Y:S01]  /*7fd0*/  FMUL R19, R38, R19 ;  /* 0x0000001326137220 */ /* 0x000fe20000400000 */
[----:B------:R-:W-:Y:S01]  /*7fe0*/  FFMA R14, R41, R43, R14 ;  /* 0x0000002b290e7223 */ /* 0x000fe2000000000e */
[----:B------:R-:W-:Y:S01]  /*7ff0*/  SHF.L.U32 R43, R64, 0x10, RZ ;  /* 0x00000010402b7819 */ /* 0x000fe200000006ff */
[----:B------:R1:W-:Y:S01]  /*8000*/  STS.128 [R83], R52 ;  /* 0x0000003453007388 */ /* 0x0003e20000000c00 */
[----:B------:R-:W-:Y:S01]  /*8010*/  F2FP.BF16.F32.PACK_AB R62, R13, R12 ;  /* 0x0000000c0d3e723e */ /* 0x000fe200000010ff */
[C---:B------:R-:W-:Y:S01]  /*8020*/  FMUL R16, R38.reuse, R20 ;  /* 0x0000001426107220 */ /* 0x040fe20000400000 */
        /* <DEDUP_REMOVED lines=8> */
[C---:B------:R-:W-:Y:S01]  /*80b0*/  FFMA R17, R41.reuse, R42, R17 ;  /* 0x0000002a29117223 */ /* 0x040fe20000000011 */
[----:B------:R-:W-:Y:S01]  /*80c0*/  FFMA R18, R41, R45, R18 ;  /* 0x0000002d29127223 */ /* 0x000fe20000000012 */
[----:B------:R1:W-:Y:S01]  /*80d0*/  STS.128 [R82+0x10], R60 ;  /* 0x0000103c52007388 */ /* 0x0003e20000000c00 */
[----:B------:R-:W-:Y:S01]  /*80e0*/  SHF.L.U32 R45, R67, 0x10, RZ ;  /* 0x00000010432d7819 */ /* 0x000fe200000006ff */
[----:B------:R-:W-:Y:S01]  /*80f0*/  FFMA R23, R41, R40, R23 ;  /* 0x0000002829177223 */ /* 0x000fe20000000017 */
[----:B------:R-:W-:Y:S01]  /*8100*/  LOP3.LUT R40, R66, 0xffff0000, RZ, 0xc0, !PT ;  /* 0xffff000042287812 */ /* 0x000fe200078ec0ff */
[C---:B------:R-:W-:Y:S01]  /*8110*/  FMUL R20, R38.reuse, R24 ;  /* 0x0000001826147220 */ /* 0x040fe20000400000 */
[----:B------:R-:W-:Y:S01]  /*8120*/  LOP3.LUT R42, R67, 0xffff0000, RZ, 0xc0, !PT ;  /* 0xffff0000432a7812 */ /* 0x000fe200078ec0ff */
[C---:B------:R-:W-:Y:S01]  /*8130*/  FMUL R21, R38.reuse, R25 ;  /* 0x0000001926157220 */ /* 0x040fe20000400000 */
[----:B------:R-:W-:Y:S01]  /*8140*/  F2FP.BF16.F32.PACK_AB R68, R17, R16 ;  /* 0x000000101144723e */ /* 0x000fe200000010ff */
[C---:B------:R-:W-:Y:S01]  /*8150*/  FMUL R22, R38.reuse, R26 ;  /* 0x0000001a26167220 */ /* 0x040fe20000400000 */
[----:B------:R-:W-:Y:S01]  /*8160*/  FMUL R27, R38, R27 ;  /* 0x0000001b261b7220 */ /* 0x000fe20000400000 */
[C---:B------:R-:W-:Y:S01]  /*8170*/  FFMA R20, R41.reuse, R43, R20 ;  /* 0x0000002b29147223 */ /* 0x040fe20000000014 */
[C---:B------:R-:W-:Y:S01]  /*8180*/  FFMA R21, R41.reuse, R40, R21 ;  /* 0x0000002829157223 */ /* 0x040fe20000000015 */
[C---:B------:R-:W-:Y:S01]  /*8190*/  FFMA R22, R41.reuse, R45, R22 ;  /* 0x0000002d29167223 */ /* 0x040fe20000000016 */
[----:B------:R-:W-:Y:S01]  /*81a0*/  FFMA R27, R41, R42, R27 ;  /* 0x0000002a291b7223 */ /* 0x000fe2000000001b */
[----:B------:R-:W-:Y:S01]  /*81b0*/  SHF.L.U32 R40, R72, 0x10, RZ ;  /* 0x0000001048287819 */ /* 0x000fe200000006ff */
[----:B------:R-:W-:Y:S01]  /*81c0*/  FMUL R24, R38, R28 ;  /* 0x0000001c26187220 */ /* 0x000fe20000400000 */
[----:B------:R-:W-:Y:S01]  /*81d0*/  LOP3.LUT R42, R72, 0xffff0000, RZ, 0xc0, !PT ;  /* 0xffff0000482a7812 */ /* 0x000fe200078ec0ff */
[C---:B------:R-:W-:Y:S01]  /*81e0*/  FMUL R25, R38.reuse, R29 ;  /* 0x0000001d26197220 */ /* 0x040fe20000400000 */
[----:B------:R-:W-:Y:S01]  /*81f0*/  SHF.L.U32 R43, R73, 0x10, RZ ;  /* 0x00000010492b7819 */ /* 0x000fe200000006ff */
[C---:B------:R-:W-:Y:S01]  /*8200*/  FMUL R26, R38.reuse, R30 ;  /* 0x0000001e261a7220 */ /* 0x040fe20000400000 */
[C---:B------:R-:W-:Y:S01]  /*8210*/  FFMA R24, R41.reuse, R40, R24 ;  /* 0x0000002829187223 */ /* 0x040fe20000000018 */
[----:B------:R-:W-:Y:S01]  /*8220*/  FFMA R25, R41, R42, R25 ;  /* 0x0000002a29197223 */ /* 0x000fe20000000019 */
[----:B------:R-:W-:Y:S01]  /*8230*/  LOP3.LUT R40, R73, 0xffff0000, RZ, 0xc0, !PT ;  /* 0xffff000049287812 */ /* 0x000fe200078ec0ff */
[----:B------:R-:W-:Y:S01]  /*8240*/  FFMA R26, R41, R43, R26 ;  /* 0x0000002b291a7223 */ /* 0x000fe2000000001a */
[----:B------:R-:W-:Y:S01]  /*8250*/  FMUL R31, R38, R31 ;  /* 0x0000001f261f7220 */ /* 0x000fe20000400000 */
[----:B------:R-:W-:Y:S01]  /*8260*/  SHF.L.U32 R43, R74, 0x10, RZ ;  /* 0x000000104a2b7819 */ /* 0x000fe200000006ff */
[----:B------:R-:W-:Y:S01]  /*8270*/  FMUL R28, R38, R32 ;  /* 0x00000020261c7220 */ /* 0x000fe20000400000 */
[----:B------:R-:W-:Y:S01]  /*8280*/  LOP3.LUT R42, R74, 0xffff0000, RZ, 0xc0, !PT ;  /* 0xffff00004a2a7812 */ /* 0x000fe200078ec0ff */
[C---:B------:R-:W-:Y:S01]  /*8290*/  FMUL R29, R38.reuse, R33 ;  /* 0x00000021261d7220 */ /* 0x040fe20000400000 */
[----:B------:R-:W-:Y:S01]  /*82a0*/  SHF.L.U32 R45, R75, 0x10, RZ ;  /* 0x000000104b2d7819 */ /* 0x000fe200000006ff */
[C---:B------:R-:W-:Y:S01]  /*82b0*/  FMUL R30, R38.reuse, R34 ;  /* 0x00000022261e7220 */ /* 0x040fe20000400000 */
[----:B------:R-:W-:Y:S01]  /*82c0*/  FFMA R31, R41, R40, R31 ;  /* 0x00000028291f7223 */ /* 0x000fe2000000001f */
[----:B------:R-:W-:Y:S01]  /*82d0*/  FMUL R35, R38, R35 ;  /* 0x0000002326237220 */ /* 0x000fe20000400000 */
[----:B------:R-:W-:Y:S01]  /*82e0*/  F2FP.BF16.F32.PACK_AB R69, R23, R18 ;  /* 0x000000121745723e */ /* 0x000fe200000010ff */
[----:B------:R-:W-:Y:S01]  /*82f0*/  FFMA R28, R41, R43, R28 ;  /* 0x0000002b291c7223 */ /* 0x000fe2000000001c */
[----:B------:R-:W-:Y:S01]  /*8300*/  F2FP.BF16.F32.PACK_AB R70, R21, R20 ;  /* 0x000000141546723e */ /* 0x000fe200000010ff */
[----:B------:R-:W-:Y:S01]  /*8310*/  FFMA R29, R41, R42, R29 ;  /* 0x0000002a291d7223 */ /* 0x000fe2000000001d */
[----:B------:R-:W-:Y:S01]  /*8320*/  F2FP.BF16.F32.PACK_AB R71, R27, R22 ;  /* 0x000000161b47723e */ /* 0x000fe200000010ff */
[C---:B------:R-:W-:Y:S01]  /*8330*/  FFMA R30, R41.reuse, R45, R30 ;  /* 0x0000002d291e7223 */ /* 0x040fe2000000001e */
[----:B------:R-:W-:Y:S01]  /*8340*/  FFMA R35, R41, R44, R35 ;  /* 0x0000002c29237223 */ /* 0x000fe20000000023 */
[----:B------:R-:W-:Y:S02]  /*8350*/  F2FP.BF16.F32.PACK_AB R104, R25, R24 ;  /* 0x000000181968723e */ /* 0x000fe400000010ff */
[----:B------:R1:W-:Y:S01]  /*8360*/  STS.128 [R47+0x20], R68 ;  /* 0x000020442f007388 */ /* 0x0003e20000000c00 */
[----:B------:R-:W-:Y:S02]  /*8370*/  F2FP.BF16.F32.PACK_AB R105, R31, R26 ;  /* 0x0000001a1f69723e */ /* 0x000fe400000010ff */
[----:B------:R-:W-:Y:S02]  /*8380*/  F2FP.BF16.F32.PACK_AB R106, R29, R28 ;  /* 0x0000001c1d6a723e */ /* 0x000fe400000010ff */
[----:B------:R-:W-:Y:S05]  /*8390*/  F2FP.BF16.F32.PACK_AB R107, R35, R30 ;  /* 0x0000001e236b723e */ /* 0x000fea00000010ff */
[----:B------:R1:W-:Y:S01]  /*83a0*/  STS.128 [R46+0x10], R104 ;  /* 0x000010682e007388 */ /* 0x0003e20000000c00 */
[----:B------:R-:W-:Y:S01]  /*83b0*/  @!PT LDS RZ, [RZ] ;  /* 0x00000000fffff984 */ /* 0x000fe20000000800 */
[----:B------:R-:W-:Y:S01]  /*83c0*/  @!PT LDS RZ, [RZ] ;  /* 0x00000000fffff984 */ /* 0x000fe20000000800 */
[----:B------:R-:W-:Y:S01]  /*83d0*/  @!PT LDS RZ, [RZ] ;  /* 0x00000000fffff984 */ /* 0x000fe20000000800 */
[----:B------:R-:W-:Y:S01]  /*83e0*/  @!PT LDS RZ, [RZ] ;  /* 0x00000000fffff984 */ /* 0x000fe20000000800 */
[----:B------:R3:W-:Y:S07]  /*83f0*/  MEMBAR.ALL.CTA ;  /* 0x0000000000007992 */ /* 0x0007ee0000008000 */
[----:B---3--:R-:W3:Y:S02]  /*8400*/  FENCE.VIEW.ASYNC.S ;  /* 0x00000000000073c6 */ /* 0x008ee40000000000 */
[----:B---3--:R-:W-:Y:S06]  /*8410*/  BAR.SYNC.DEFER_BLOCKING 0x1, 0x80 ;  /* 0x0042000000007b1d */ /* 0x008fec0000010000 */
[----:B------:R-:W-:Y:S05]  /*8420*/  @P0 BRA `(.L_x_117) ;  /* 0x0000000000240947 */ /* 0x000fea0003800000 */
[----:B------:R-:W3:Y:S01]  /*8430*/  LDCU.64 UR6, c[0x0][0x348] ;  /* 0x00006900ff0677ac */ /* 0x000ee20008000a00 */
[----:B------:R-:W-:Y:S01]  /*8440*/  R2UR UR5, R109 ;  /* 0x000000006d0572ca */ /* 0x000fe200000e0000 */
[----:B------:R-:W-:Y:S11]  /*8450*/  UMOV UR51, UR52 ;  /* 0x0000003400337c82 */ /* 0x000ff60008000000 */
[----:B------:R-:W-:Y:S01]  /*8460*/  @!UPT UIADD3 URZ, UPT, UPT, URZ, URZ, URZ ;  /* 0x000000fffffff290 */ /* 0x000fe2000fffe0ff */
[----:B------:R-:W-:Y:S02]  /*8470*/  UIADD3 UR48, UPT, UPT, UR46, 0x200, UR5 ;  /* 0x000002002e307890 */ /* 0x000fe4000fffe005 */
[----:B---3--:R-:W-:Y:S04]  /*8480*/  UIADD3 UR4, UP0, UPT, UR6, 0xa80, URZ ;  /* 0x00000a8006047890 */ /* 0x008fe8000ff1e0ff */
[----:B------:R-:W-:Y:S09]  /*8490*/  UIADD3.X UR5, UPT, UPT, URZ, UR7, URZ, UP0, !UPT ;  /* 0x00000007ff057290 */ /* 0x000ff200087fe4ff */
[----:B------:R3:W-:Y:S02]  /*84a0*/  UTMASTG.3D [UR48], [UR4] ;  /* 0x00000030040073b5 */ /* 0x0007e40008010000 */
[----:B---3--:R0:W-:Y:S02]  /*84b0*/  UTMACMDFLUSH ;  /* 0x00000000000079b7 */ /* 0x0081e40000000000 */
.L_x_117:
[----:B------:R-:W-:Y:S05]  /*84c0*/  BSYNC.RECONVERGENT B0 ;  /* 0x0000000000007941 */ /* 0x000fea0003800200 */
.L_x_116:
[----:B------:R-:W-:Y:S01]  /*84d0*/  UIADD3 UR43, UPT, UPT, UR45, 0x1, URZ ;  /* 0x000000012d2b7890 */ /* 0x000fe2000fffe0ff */
[----:B------:R-:W-:Y:S03]  /*84e0*/  BSSY.RECONVERGENT B0, `(.L_x_118) ;  /* 0x0000005000007945 */ /* 0x000fe60003800200 */
[----:B------:R-:W-:Y:S04]  /*84f0*/  UISETP.NE.AND UP0, UPT, UR43, 0x3, UPT ;  /* 0x000000032b00788c */ /* 0x000fe8000bf05270 */
[----:B------:R-:W-:Y:S01]  /*8500*/  USEL UR44, UR43, URZ, UP0 ;  /* 0x000000ff2b2c7287 */ /* 0x000fe20008000000 */
[----:B------:R-:W-:Y:S11]  /*8510*/  @P0 BRA `(.L_x_119) ;  /* 0x0000000000040947 */ /* 0x000ff60003800000 */
[----:B------:R-:W-:Y:S04]  /*8520*/  DEPBAR.LE SB0, 0x1 ;  /* 0x000080400000791a */ /* 0x000fe80000000000 */
.L_x_119:
[----:B------:R-:W-:Y:S05]  /*8530*/  BSYNC.RECONVERGENT B0 ;  /* 0x0000000000007941 */ /* 0x000fea0003800200 */
.L_x_118:
[----:B------:R-:W-:Y:S01]  /*8540*/  BAR.SYNC.DEFER_BLOCKING 0x1, 0x80 ;  /* 0x0042000000007b1d */ /* 0x000fe20000010000 */
[----:B------:R-:W-:Y:S01]  /*8550*/  ISETP.NE.AND P1, PT, R108, RZ, PT ;  /* 0x000000ff6c00720c */ /* 0x000fe20003f25270 */
[----:B------:R-:W-:Y:S01]  /*8560*/  UISETP.NE.AND UP0, UPT, UR53, URZ, UPT ;  /* 0x000000ff3500728c */ /* 0x000fe2000bf05270 */
[----:B------:R-:W-:Y:S11]  /*8570*/  LEA R2, R111, UR46, 0x3 ;  /* 0x0000002e6f027c11 */ /* 0x000ff6000f8e18ff */
[----:B------:R-:W-:Y:S01]  /*8580*/  @P1 SHF.L.U32 R3, R112, 0x1f, RZ ;  /* 0x0000001f70031819 */ /* 0x000fe200000006ff */
[----:B------:R-:W-:Y:S06]  /*8590*/  BRA.U !UP0, `(.L_x_120) ;  /* 0x0000000108287547 */ /* 0x000fec000b800000 */
[----:B------:R-:W-:Y:S01]  /*85a0*/  R2UR UR4, R88 ;  /* 0x00000000580472ca */ /* 0x000fe200000e0000 */
[----:B------:R-:W-:Y:S05]  /*85b0*/  IMAD.U32 R5, RZ, RZ, UR47 ;  /* 0x0000002fff057e24 */ /* 0x000fea000f8e00ff */
[----:B------:R-:W-:Y:S05]  /*85c0*/  @P1 LEA R5, R5, UR46, 0x3 ;  /* 0x0000002e05051c11 */ /* 0x000fea000f8e18ff */
[----:B------:R-:W-:Y:S02]  /*85d0*/  @P1 VIADD R5, R5, 0x58 ;  /* 0x0000005805051836 */ /* 0x000fe40000000000 */
[----:B------:R-:W-:Y:S01]  /*85e0*/  IMAD.U32 R0, RZ, RZ, UR4 ;  /* 0x00000004ff007e24 */ /* 0x000fe2000f8e00ff */
[----:B------:R-:W-:Y:S04]  /*85f0*/  UIADD3 UR4, UPT, UPT, UR47, 0x1, URZ ;  /* 0x000000012f047890 */ /* 0x000fe8000fffe0ff */
[----:B------:R-:W-:Y:S01]  /*8600*/  @P1 PRMT R0, R0, 0x654, R5 ;  /* 0x0000065400001816 */ /* 0x000fe20000000005 */
[----:B------:R-:W-:Y:S03]  /*8610*/  UISETP.NE.AND UP0, UPT, UR4, 0x3, UPT ;  /* 0x000000030400788c */ /* 0x000fe6000bf05270 */
[----:B------:R3:W-:Y:S01]  /*8620*/  @P1 SYNCS.ARRIVE.TRANS64.RED.A1T0 RZ, [R0+URZ], RZ ;  /* 0x000000ff00ff19a7 */ /* 0x0007e200081004ff */
[----:B------:R-:W-:Y:S07]  /*8630*/  USEL UR47, UR4, URZ, UP0 ;  /* 0x000000ff042f7287 */ /* 0x000fee0008000000 */
.L_x_120:
[----:B------:R-:W4:Y:S01]  /*8640*/  @P1 SYNCS.PHASECHK.TRANS64.TRYWAIT P0, [R2+URZ+0x40], R3 ;  /* 0x00004003020015a7 */ /* 0x000f2200080011ff */
[----:B------:R-:W-:Y:S01]  /*8650*/  BSSY B1, `(.L_x_121) ;  /* 0x0000015000017945 */ /* 0x000fe20003800000 */
[----:B----4-:R-:W-:Y:S03]  /*8660*/  @P1 SEL R110, RZ, 0x1, !P0 ;  /* 0x00000001ff6e1807 */ /* 0x010fe60004000000 */
[----:B------:R-:W-:Y:S05]  /*8670*/  @!P1 BRA `(.L_x_122) ;  /* 0x0000000000489947 */ /* 0x000fea0003800000 */
[----:B------:R-:W-:Y:S01]  /*8680*/  ISETP.NE.AND P1, PT, R113, RZ, PT ;  /* 0x000000ff7100720c */ /* 0x000fe20003f25270 */
[----:B------:R-:W-:Y:S01]  /*8690*/  BSSY B0, `(.L_x_123) ;  /* 0x000000a000007945 */ /* 0x000fe20003800000 */
[----:B------:R-:W-:Y:S11]  /*86a0*/  ISETP.NE.AND P0, PT, R110, RZ, PT ;  /* 0x000000ff6e00720c */ /* 0x000ff60003f05270 */
[----:B------:R-:W-:Y:S04]  /*86b0*/  @P1 IMAD R111, R111, 0x2000, R98 ;  /* 0x000020006f6f1824 */ /* 0x000fe800078e0262 */
[----:B------:R-:W-:Y:S01]  /*86c0*/  @P1 IMAD.IADD R4, R81, 0x1, R111 ;  /* 0x0000000151041824 */ /* 0x000fe200078e026f */
[----:B------:R-:W-:Y:S03]  /*86d0*/  @P1 IADD3 R3, PT, PT, R80, R111, RZ ;  /* 0x0000006f50031210 */ /* 0x000fe60007ffe0ff */
[----:B---3--:R-:W-:Y:S01]  /*86e0*/  @P1 IMAD.IADD R0, R97, 0x1, R4 ;  /* 0x0000000161001824 */ /* 0x008fe200078e0204 */
[----:B------:R-:W-:Y:S06]  /*86f0*/  @P0 BRA `(.L_x_124) ;  /* 0x00000000000c0947 */ /* 0x000fec0003800000 */
[----:B------:R-:W-:Y:S04]  /*8700*/  SHF.L.U32 R5, R112, 0x1f, RZ ;  /* 0x0000001f70057819 */ /* 0x000fe800000006ff */
[----:B------:R-:W3:Y:S02]  /*8710*/  SYNCS.PHASECHK.TRANS64.TRYWAIT P0, [R2+URZ+0x40], R5 ;  /* 0x00004005020075a7 */ /* 0x000ee400080011ff */
[----:B---3--:R-:W-:Y:S05]  /*8720*/  @!P0 BRA `(.L_x_125) ;  /* 0x0000001800648947 */ /* 0x008fea0003800000 */
.L_x_124:
[----:B------:R-:W-:Y:S05]  /*8730*/  BSYNC B0 ;  /* 0x0000000000007941 */ /* 0x000fea0003800000 */
.L_x_123:
[----:B------:R-:W-:Y:S11]  /*8740*/  ISETP.NE.AND P0, PT, R113, RZ, PT ;  /* 0x000000ff7100720c */ /* 0x000ff60003f05270 */
[----:B------:R-:W-:Y:S02]  /*8750*/  @!UPT UIADD3 URZ, UPT, UPT, URZ, URZ, URZ ;  /* 0x000000fffffff290 */ /* 0x000fe4000fffe0ff */
[----:B------:R4:W1:Y:S04]  /*8760*/  @P0 LDS.128 R48, [R111] ;  /* 0x000000006f300984 */ /* 0x0008680000000c00 */
[----:B------:R4:W1:Y:S04]  /*8770*/  @P0 LDS.128 R64, [R3+0x20] ;  /* 0x0000200003400984 */ /* 0x0008680000000c00 */
[----:B------:R4:W1:Y:S04]  /*8780*/  @P0 LDS.128 R56, [R4+0x10] ;  /* 0x0000100004380984 */ /* 0x0008680000000c00 */
[----:B------:R4:W1:Y:S02]  /*8790*/  @P0 LDS.128 R72, [R0+0x10] ;  /* 0x0000100000480984 */ /* 0x0008640000000c00 */
.L_x_122:
[----:B------:R-:W-:Y:S05]  /*87a0*/  BSYNC B1 ;  /* 0x0000000000017941 */ /* 0x000fea0003800000 */
.L_x_121:
[----:B---34-:R-:W-:Y:S05]  /*87b0*/  VIADD R0, R39, 0x20 ;  /* 0x0000002027007836 */ /* 0x018fea0000000000 */
[----:B------:R-:W-:Y:S04]  /*87c0*/  SHF.R.U32.HI R0, RZ, 0x15, R0 ;  /* 0x00000015ff007819 */ /* 0x000fe80000011600 */
[----:B------:R-:W-:Y:S11]  /*87d0*/  LOP3.LUT P0, RZ, R0, 0x3, R85, 0x48, !PT ;  /* 0x0000000300ff7812 */ /* 0x000ff60007804855 */
[----:B------:R-:W-:Y:S02]  /*87e0*/  @!UPT UIADD3 URZ, UPT, UPT, URZ, URZ, URZ ;  /* 0x000000fffffff290 */ /* 0x000fe4000fffe0ff */
[----:B------:R-:W-:Y:S05]  /*87f0*/  @!P0 BRA `(.L_x_126) ;  /* 0x0000000000408947 */ /* 0x000fea0003800000 */
[----:B------:R-:W3:Y:S01]  /*8800*/  LDCU.64 UR8, c[0x4][0x70] ;  /* 0x01000e00ff0877ac */ /* 0x000ee20008000a00 */
[----:B------:R-:W-:Y:S01]  /*8810*/  MOV R3, 0x0 ;  /* 0x0000000000037802 */ /* 0x000fe20000000f00 */
[----:B------:R-:W-:Y:S02]  /*8820*/  HFMA2 R12, -RZ, RZ, 0, 5.9604644775390625e-08 ;  /* 0x00000001ff0c7431 */ /* 0x000fe400000001ff */
[----:B------:R-:W-:Y:S02]  /*8830*/  IMAD.MOV.U32 R8, RZ, RZ, 0x192 ;  /* 0x00000192ff087424 */ /* 0x000fe400078e00ff */
[----:B------:R-:W-:Y:S01]  /*8840*/  IMAD.MOV.U32 R13, RZ, RZ, RZ ;  /* 0x000000ffff0d7224 */ /* 0x000fe200078e00ff */
[----:B------:R-:W4:Y:S01]  /*8850*/  LDCU.64 UR6, c[0x4][0x78] ;  /* 0x01000f00ff0677ac */ /* 0x000f220008000a00 */
[----:B------:R-:W1:Y:S01]  /*8860*/  LDC.64 R2, c[0x4][R3] ;  /* 0x0100000003027b82 */ /* 0x000e620000000a00 */
[----:B------:R-:W5:Y:S01]  /*8870*/  LDCU.64 UR4, c[0x4][0x10] ;  /* 0x01000200ff0477ac */ /* 0x000f620008000a00 */
[----:B---3--:R-:W-:Y:S01]  /*8880*/  MOV R5, UR9 ;  /* 0x0000000900057c02 */ /* 0x008fe20008000f00 */
[----:B------:R-:W-:Y:S01]  /*8890*/  IMAD.U32 R4, RZ, RZ, UR8 ;  /* 0x00000008ff047e24 */ /* 0x000fe2000f8e00ff */
[----:B----4-:R-:W-:Y:S01]  /*88a0*/  MOV R7, UR7 ;  /* 0x0000000700077c02 */ /* 0x010fe20008000f00 */
[----:B------:R-:W-:Y:S01]  /*88b0*/  IMAD.U32 R6, RZ, RZ, UR6 ;  /* 0x00000006ff067e24 */ /* 0x000fe2000f8e00ff */
[----:B-----5:R-:W-:Y:S01]  /*88c0*/  MOV R11, UR5 ;  /* 0x00000005000b7c02 */ /* 0x020fe20008000f00 */
[----:B------:R-:W-:Y:S02]  /*88d0*/  IMAD.U32 R10, RZ, RZ, UR4 ;  /* 0x00000004ff0a7e24 */ /* 0x000fe4000f8e00ff */
[----:B------:R-:W-:Y:S07]  /*88e0*/  LEPC R20, `(.L_x_126) ;  /* 0x000000001014794e */ /* 0x000fee0000000000 */
[----:B-12---:R-:W-:Y:S05]  /*88f0*/  CALL.ABS.NOINC R2 ;  /* 0x0000000002007343 */ /* 0x006fea0003c00000 */
.L_x_126:
[----:B------:R-:W-:Y:S01]  /*8900*/  ISETP.NE.AND P0, PT, R99, RZ, PT ;  /* 0x000000ff6300720c */ /* 0x000fe20003f05270 */
[----:B------:R-:W-:Y:S05]  /*8910*/  WARPSYNC.ALL ;  /* 0x0000000000007948 */ /* 0x000fea0003800000 */
[----:B------:R-:W-:Y:S01]  /*8920*/  R2UR UR4, R39 ;  /* 0x00000000270472ca */ /* 0x000fe200000e0000 */
[----:B------:R-:W-:Y:S01]  /*8930*/  BSSY.RECONVERGENT B0, `(.L_x_127) ;  /* 0x0000090000007945 */ /* 0x000fe20003800200 */
[C---:B-1----:R-:W-:Y:S02]  /*8940*/  SHF.L.U32 R40, R48.reuse, 0x10, RZ ;  /* 0x0000001030287819 */ /* 0x042fe400000006ff */
[----:B------:R-:W-:Y:S02]  /*8950*/  LOP3.LUT R42, R48, 0xffff0000, RZ, 0xc0, !PT ;  /* 0xffff0000302a7812 */ /* 0x000fe400078ec0ff */
[C---:B------:R-:W-:Y:S02]  /*8960*/  SHF.L.U32 R43, R49.reuse, 0x10, RZ ;  /* 0x00000010312b7819 */ /* 0x040fe400000006ff */
[----:B------:R-:W-:Y:S02]  /*8970*/  LOP3.LUT R44, R49, 0xffff0000, RZ, 0xc0, !PT ;  /* 0xffff0000312c7812 */ /* 0x000fe400078ec0ff */
[C---:B------:R-:W-:Y:S02]  /*8980*/  SHF.L.U32 R45, R50.reuse, 0x10, RZ ;  /* 0x00000010322d7819 */ /* 0x040fe400000006ff */
[----:B--2---:R-:W-:Y:S01]  /*8990*/  LOP3.LUT R46, R50, 0xffff0000, RZ, 0xc0, !PT ;  /* 0xffff0000322e7812 */ /* 0x004fe200078ec0ff */
[----:B------:R-:W1:Y:S01]  /*89a0*/  LDTM.x32 R4, tmem[UR4+0x20] ;  /* 0x00002004000479ee */ /* 0x000e6200082c0000 */
[C---:B------:R-:W-:Y:S01]  /*89b0*/  SHF.L.U32 R47, R51.reuse, 0x10, RZ ;  /* 0x00000010332f7819 */ /* 0x040fe200000006ff */
[----:B------:R-:W-:Y:S01]  /*89c0*/  USHF.L.U32 UR4, UR44, 0xd, URZ ;  /* 0x0000000d2c047899 */ /* 0x000fe200080006ff */
[----:B------:R-:W-:Y:S01]  /*89d0*/  LOP3.LUT R48, R51, 0xffff0000, RZ, 0xc0, !PT ;  /* 0xffff000033307812 */ /* 0x000fe200078ec0ff */
[----:B------:R-:W-:Y:S01]  /*89e0*/  NOP ;  /* 0x0000000000007918 */ /* 0x000fe20000000000 */
[C---:B------:R-:W-:Y:S02]  /*89f0*/  SHF.L.U32 R49, R56.reuse, 0x10, RZ ;  /* 0x0000001038317819 */ /* 0x040fe400000006ff */
[----:B------:R-:W-:Y:S02]  /*8a00*/  LOP3.LUT R51, R56, 0xffff0000, RZ, 0xc0, !PT ;  /* 0xffff000038337812 */ /* 0x000fe400078ec0ff */
[C---:B------:R-:W-:Y:S02]  /*8a10*/  SHF.L.U32 R50, R57.reuse, 0x10, RZ ;  /* 0x0000001039327819 */ /* 0x040fe400000006ff */
[----:B------:R-:W-:Y:S02]  /*8a20*/  LOP3.LUT R52, R57, 0xffff0000, RZ, 0xc0, !PT ;  /* 0xffff000039347812 */ /* 0x000fe400078ec0ff */
[----:B------:R-:W-:Y:S02]  /*8a30*/  IADD3 R109, PT, PT, R98, UR4, RZ ;  /* 0x00000004626d7c10 */ /* 0x000fe4000fffe0ff */
[C---:B------:R-:W-:Y:S02]  /*8a40*/  SHF.L.U32 R53, R58.reuse, 0x10, RZ ;  /* 0x000000103a357819 */ /* 0x040fe400000006ff */
[----:B------:R-:W-:Y:S02]  /*8a50*/  LOP3.LUT R54, R58, 0xffff0000, RZ, 0xc0, !PT ;  /* 0xffff00003a367812 */ /* 0x000fe400078ec0ff */
[C---:B------:R-:W-:Y:S02]  /*8a60*/  SHF.L.U32 R55, R59.reuse, 0x10, RZ ;  /* 0x000000103b377819 */ /* 0x040fe400000006ff */
[----:B------:R-:W-:Y:S02]  /*8a70*/  IADD3 R90, PT, PT, R90, 0xb0, RZ ;  /* 0x000000b05a5a7810 */ /* 0x000fe40007ffe0ff */
[----:B------:R-:W-:Y:S01]  /*8a80*/  LOP3.LUT R56, R59, 0xffff0000, RZ, 0xc0, !PT ;  /* 0xffff00003b387812 */ /* 0x000fe200078ec0ff */
[C---:B-1----:R-:W-:Y:S01]  /*8a90*/  FMUL R4, R38.reuse, R4 ;  /* 0x0000000426047220 */ /* 0x042fe20000400000 */
[----:B------:R-:W-:Y:S01]  /*8aa0*/  IADD3 R110, PT, PT, R81, R109, RZ ;  /* 0x0000006d516e7210 */ /* 0x000fe20007ffe0ff */
[----:B------:R-:W-:Y:S01]  /*8ab0*/  FMUL R5, R38, R5 ;  /* 0x0000000526057220 */ /* 0x000fe20000400000 */
[----:B------:R-:W-:Y:S01]  /*8ac0*/  SHF.L.U32 R57, R64, 0x10, RZ ;  /* 0x0000001040397819 */ /* 0x000fe200000006ff */
[----:B------:R-:W-:Y:S01]  /*8ad0*/  FMUL R6, R38, R6 ;  /* 0x0000000626067220 */ /* 0x000fe20000400000 */
[----:B------:R-:W-:Y:S01]  /*8ae0*/  IADD3 R109, PT, PT, R80, R109, RZ ;  /* 0x0000006d506d7210 */ /* 0x000fe20007ffe0ff */
[----:B------:R-:W-:Y:S01]  /*8af0*/  FMUL R7, R38, R7 ;  /* 0x0000000726077220 */ /* 0x000fe20000400000 */
[----:B------:R-:W-:Y:S01]  /*8b00*/  LOP3.LUT R58, R64, 0xffff0000, RZ, 0xc0, !PT ;  /* 0xffff0000403a7812 */ /* 0x000fe200078ec0ff */
[----:B------:R-:W-:Y:S01]  /*8b10*/  FFMA R4, R41, R40, R4 ;  /* 0x0000002829047223 */ /* 0x000fe20000000004 */
[----:B------:R-:W-:Y:S01]  /*8b20*/  SHF.L.U32 R59, R65, 0x10, RZ ;  /* 0x00000010413b7819 */ /* 0x000fe200000006ff */
[----:B------:R-:W-:Y:S01]  /*8b30*/  FMUL R8, R38, R8 ;  /* 0x0000000826087220 */ /* 0x000fe20000400000 */
[----:B------:R-:W-:Y:S01]  /*8b40*/  LOP3.LUT R90, R90, 0xfefffff8, RZ, 0xc0, !PT ;  /* 0xfefffff85a5a7812 */ /* 0x000fe200078ec0ff */
[----:B------:R-:W-:Y:S01]  /*8b50*/  FFMA R5, R41, R42, R5 ;  /* 0x0000002a29057223 */ /* 0x000fe20000000005 */
[----:B------:R-:W-:Y:S01]  /*8b60*/  LOP3.LUT R60, R65, 0xffff0000, RZ, 0xc0, !PT ;  /* 0xffff0000413c7812 */ /* 0x000fe200078ec0ff */
[----:B------:R-:W-:Y:S01]  /*8b70*/  FMUL R9, R38, R9 ;  /* 0x0000000926097220 */ /* 0x000fe20000400000 */
[----:B------:R-:W-:Y:S01]  /*8b80*/  SHF.L.U32 R61, R66, 0x10, RZ ;  /* 0x00000010423d7819 */ /* 0x000fe200000006ff */
[----:B------:R1:W-:Y:S01]  /*8b90*/  SYNCS.ARRIVE.TRANS64.RED.A1T0 RZ, [R90+URZ], RZ ;  /* 0x000000ff5aff79a7 */ /* 0x0003e200081004ff */
[----:B------:R-:W-:Y:S01]  /*8ba0*/  F2FP.BF16.F32.PACK_AB R80, R5, R4 ;  /* 0x000000040550723e */ /* 0x000fe200000010ff */
[----:B------:R-:W-:Y:S01]  /*8bb0*/  FFMA R6, R41, R43, R6 ;  /* 0x0000002b29067223 */ /* 0x000fe20000000006 */
[----:B------:R-:W-:Y:S01]  /*8bc0*/  IADD3 R111, PT, PT, R97, R110, RZ ;  /* 0x0000006e616f7210 */ /* 0x000fe20007ffe0ff */
[C---:B------:R-:W-:Y:S01]  /*8bd0*/  FFMA R7, R41.reuse, R44, R7 ;  /* 0x0000002c29077223 */ /* 0x040fe20000000007 */
[C---:B------:R-:W-:Y:S01]  /*8be0*/  FFMA R8, R41.reuse, R45, R8 ;  /* 0x0000002d29087223 */ /* 0x040fe20000000008 */
[----:B------:R-:W-:Y:S01]  /*8bf0*/  FFMA R9, R41, R46, R9 ;  /* 0x0000002e29097223 */ /* 0x000fe20000000009 */
[----:B------:R-:W-:Y:S01]  /*8c00*/  FMUL R10, R38, R10 ;  /* 0x0000000a260a7220 */ /* 0x000fe20000400000 */
[----:B------:R-:W-:Y:S01]  /*8c10*/  LOP3.LUT R62, R66, 0xffff0000, RZ, 0xc0, !PT ;  /* 0xffff0000423e7812 */ /* 0x000fe200078ec0ff */
[C---:B------:R-:W-:Y:S01]  /*8c20*/  FMUL R11, R38.reuse, R11 ;  /* 0x0000000b260b7220 */ /* 0x040fe20000400000 */
[----:B------:R-:W-:Y:S01]  /*8c30*/  F2FP.BF16.F32.PACK_AB R81, R7, R6 ;  /* 0x000000060751723e */ /* 0x000fe200000010ff */
[----:B------:R-:W-:Y:S01]  /*8c40*/  FFMA R10, R41, R47, R10 ;  /* 0x0000002f290a7223 */ /* 0x000fe2000000000a */
[----:B------:R-:W-:Y:S01]  /*8c50*/  F2FP.BF16.F32.PACK_AB R82, R9, R8 ;  /* 0x000000080952723e */ /* 0x000fe200000010ff */
[----:B------:R-:W-:Y:S01]  /*8c60*/  FFMA R11, R41, R48, R11 ;  /* 0x00000030290b7223 */ /* 0x000fe2000000000b */
[C---:B------:R-:W-:Y:S01]  /*8c70*/  FMUL R0, R38.reuse, R12 ;  /* 0x0000000c26007220 */ /* 0x040fe20000400000 */
[C---:B------:R-:W-:Y:S01]  /*8c80*/  FMUL R2, R38.reuse, R13 ;  /* 0x0000000d26027220 */ /* 0x040fe20000400000 */
[C---:B------:R-:W-:Y:S01]  /*8c90*/  FMUL R3, R38.reuse, R14 ;  /* 0x0000000e26037220 */ /* 0x040fe20000400000 */
[----:B------:R-:W-:Y:S01]  /*8ca0*/  SHF.L.U32 R63, R67, 0x10, RZ ;  /* 0x00000010433f7819 */ /* 0x000fe200000006ff */
[----:B------:R-:W-:Y:S01]  /*8cb0*/  FFMA R0, R41, R49, R0 ;  /* 0x0000003129007223 */ /* 0x000fe20000000000 */
[----:B------:R-:W-:Y:S01]  /*8cc0*/  F2FP.BF16.F32.PACK_AB R83, R11, R10 ;  /* 0x0000000a0b53723e */ /* 0x000fe200000010ff */
[----:B------:R-:W-:Y:S01]  /*8cd0*/  FFMA R2, R41, R51, R2 ;  /* 0x0000003329027223 */ /* 0x000fe20000000002 */
[C---:B------:R-:W-:Y:S01]  /*8ce0*/  FMUL R15, R38.reuse, R15 ;  /* 0x0000000f260f7220 */ /* 0x040fe20000400000 */
[C---:B------:R-:W-:Y:S01]  /*8cf0*/  FMUL R12, R38.reuse, R16 ;  /* 0x00000010260c7220 */ /* 0x040fe20000400000 */
[----:B------:R-:W-:Y:S01]  /*8d00*/  FMUL R13, R38, R17 ;  /* 0x00000011260d7220 */ /* 0x000fe20000400000 */
[----:B------:R1:W-:Y:S01]  /*8d10*/  STS.128 [R98+UR4], R80 ;  /* 0x0000005062007988 */ /* 0x0003e20008000c04 */
[----:B------:R-:W-:Y:S01]  /*8d20*/  LOP3.LUT R64, R67, 0xffff0000, RZ, 0xc0, !PT ;  /* 0xffff000043407812 */ /* 0x000fe200078ec0ff */
[C---:B------:R-:W-:Y:S01]  /*8d30*/  FFMA R3, R41.reuse, R50, R3 ;  /* 0x0000003229037223 */ /* 0x040fe20000000003 */
[----:B------:R-:W-:Y:S01]  /*8d40*/  SHF.L.U32 R65, R72, 0x10, RZ ;  /* 0x0000001048417819 */ /* 0x000fe200000006ff */
[C---:B------:R-:W-:Y:S01]  /*8d50*/  FFMA R15, R41.reuse, R52, R15 ;  /* 0x00000034290f7223 */ /* 0x040fe2000000000f */
[----:B------:R-:W-:Y:S01]  /*8d60*/  F2FP.BF16.F32.PACK_AB R104, R2, R0 ;  /* 0x000000000268723e */ /* 0x000fe200000010ff */
[C---:B------:R-:W-:Y:S01]  /*8d70*/  FFMA R12, R41.reuse, R53, R12 ;  /* 0x00000035290c7223 */ /* 0x040fe2000000000c */
[C---:B------:R-:W-:Y:S01]  /*8d80*/  FFMA R13, R41.reuse, R54, R13 ;  /* 0x00000036290d7223 */ /* 0x040fe2000000000d */
[C---:B------:R-:W-:Y:S01]  /*8d90*/  FMUL R14, R38.reuse, R18 ;  /* 0x00000012260e7220 */ /* 0x040fe20000400000 */
[C---:B------:R-:W-:Y:S01]  /*8da0*/  FMUL R19, R38.reuse, R19 ;  /* 0x0000001326137220 */ /* 0x040fe20000400000 */
[C---:B------:R-:W-:Y:S01]  /*8db0*/  FMUL R16, R38.reuse, R20 ;  /* 0x0000001426107220 */ /* 0x040fe20000400000 */
[C---:B------:R-:W-:Y:S01]  /*8dc0*/  FMUL R17, R38.reuse, R21 ;  /* 0x0000001526117220 */ /* 0x040fe20000400000 */
[C---:B------:R-:W-:Y:S01]  /*8dd0*/  FFMA R14, R41.reuse, R55, R14 ;  /* 0x00000037290e7223 */ /* 0x040fe2000000000e */
        /* <DEDUP_REMOVED lines=9> */
[----:B------:R-:W-:Y:S01]  /*8e70*/  FFMA R23, R41, R60, R23 ;  /* 0x0000003c29177223 */ /* 0x000fe20000000017 */
[C---:B------:R-:W-:Y:S01]  /*8e80*/  FMUL R27, R38.reuse, R27 ;  /* 0x0000001b261b7220 */ /* 0x040fe20000400000 */
[----:B------:R-:W-:Y:S01]  /*8e90*/  F2FP.BF16.F32.PACK_AB R105, R15, R3 ;  /* 0x000000030f69723e */ /* 0x000fe200000010ff */
[----:B------:R-:W-:Y:S01]  /*8ea0*/  FFMA R20, R41, R61, R20 ;  /* 0x0000003d29147223 */ /* 0x000fe20000000014 */
[----:B------:R-:W-:Y:S01]  /*8eb0*/  F2FP.BF16.F32.PACK_AB R106, R13, R12 ;  /* 0x0000000c0d6a723e */ /* 0x000fe200000010ff */
[----:B------:R-:W-:Y:S01]  /*8ec0*/  FMUL R24, R38, R28 ;  /* 0x0000001c26187220 */ /* 0x000fe20000400000 */
[----:B------:R-:W-:Y:S01]  /*8ed0*/  F2FP.BF16.F32.PACK_AB R107, R19, R14 ;  /* 0x0000000e136b723e */ /* 0x000fe200000010ff */
[----:B------:R-:W-:Y:S01]  /*8ee0*/  FFMA R21, R41, R62, R21 ;  /* 0x0000003e29157223 */ /* 0x000fe20000000015 */
[----:B------:R-:W-:Y:S01]  /*8ef0*/  LOP3.LUT R66, R72, 0xffff0000, RZ, 0xc0, !PT ;  /* 0xffff000048427812 */ /* 0x000fe200078ec0ff */
[C---:B------:R-:W-:Y:S01]  /*8f00*/  FMUL R25, R38.reuse, R29 ;  /* 0x0000001d26197220 */ /* 0x040fe20000400000 */
[----:B------:R-:W-:Y:S01]  /*8f10*/  SHF.L.U32 R67, R73, 0x10, RZ ;  /* 0x0000001049437819 */ /* 0x000fe200000006ff */
[----:B------:R1:W-:Y:S01]  /*8f20*/  STS.128 [R110+0x10], R104 ;  /* 0x000010686e007388 */ /* 0x0003e20000000c00 */
[----:B------:R-:W-:Y:S01]  /*8f30*/  FFMA R22, R41, R63, R22 ;  /* 0x0000003f29167223 */ /* 0x000fe20000000016 */
[----:B------:R-:W-:Y:S01]  /*8f40*/  LOP3.LUT R68, R73, 0xffff0000, RZ, 0xc0, !PT ;  /* 0xffff000049447812 */ /* 0x000fe200078ec0ff */
[----:B------:R-:W-:Y:S01]  /*8f50*/  FMUL R26, R38, R30 ;  /* 0x0000001e261a7220 */ /* 0x000fe20000400000 */
[C---:B------:R-:W-:Y:S01]  /*8f60*/  FFMA R27, R41.reuse, R64, R27 ;  /* 0x00000040291b7223 */ /* 0x040fe2000000001b */
[----:B------:R-:W-:Y:S01]  /*8f70*/  SHF.L.U32 R69, R74, 0x10, RZ ;  /* 0x000000104a457819 */ /* 0x000fe200000006ff */
[----:B------:R-:W-:Y:S01]  /*8f80*/  FMUL R31, R38, R31 ;  /* 0x0000001f261f7220 */ /* 0x000fe20000400000 */
[C---:B------:R-:W-:Y:S01]  /*8f90*/  FFMA R24, R41.reuse, R65, R24 ;  /* 0x0000004129187223 */ /* 0x040fe20000000018 */
[----:B------:R-:W-:Y:S01]  /*8fa0*/  LOP3.LUT R70, R74, 0xffff0000, RZ, 0xc0, !PT ;  /* 0xffff00004a467812 */ /* 0x000fe200078ec0ff */
[C---:B------:R-:W-:Y:S01]  /*8fb0*/  FMUL R28, R38.reuse, R32 ;  /* 0x00000020261c7220 */ /* 0x040fe20000400000 */
[----:B------:R-:W-:Y:S01]  /*8fc0*/  FFMA R25, R41, R66, R25 ;  /* 0x0000004229197223 */ /* 0x000fe20000000019 */
[----:B------:R-:W-:Y:S01]  /*8fd0*/  SHF.L.U32 R71, R75, 0x10, RZ ;  /* 0x000000104b477819 */ /* 0x000fe200000006ff */
[C---:B------:R-:W-:Y:S01]  /*8fe0*/  FMUL R29, R38.reuse, R33 ;  /* 0x00000021261d7220 */ /* 0x040fe20000400000 */
[----:B------:R-:W-:Y:S01]  /*8ff0*/  FFMA R26, R41, R67, R26 ;  /* 0x00000043291a7223 */ /* 0x000fe2000000001a */
[----:B------:R-:W-:Y:S01]  /*9000*/  LOP3.LUT R72, R75, 0xffff0000, RZ, 0xc0, !PT ;  /* 0xffff00004b487812 */ /* 0x000fe200078ec0ff */
        /* <DEDUP_REMOVED lines=8> */
[----:B------:R-:W-:Y:S01]  /*9090*/  FFMA R30, R41, R71, R30 ;  /* 0x00000047291e7223 */ /* 0x000fe2000000001e */
[----:B------:R-:W-:Y:S01]  /*90a0*/  F2FP.BF16.F32.PACK_AB R115, R27, R22 ;  /* 0x000000161b73723e */ /* 0x000fe200000010ff */
[----:B------:R-:W-:Y:S01]  /*90b0*/  FFMA R35, R41, R72, R35 ;  /* 0x0000004829237223 */ /* 0x000fe20000000023 */
[----:B------:R-:W-:Y:S02]  /*90c0*/  F2FP.BF16.F32.PACK_AB R116, R25, R24 ;  /* 0x000000181974723e */ /* 0x000fe400000010ff */
[----:B------:R-:W-:Y:S01]  /*90d0*/  F2FP.BF16.F32.PACK_AB R117, R31, R26 ;  /* 0x0000001a1f75723e */ /* 0x000fe200000010ff */
[----:B------:R1:W-:Y:S01]  /*90e0*/  STS.128 [R109+0x20], R112 ;  /* 0x000020706d007388 */ /* 0x0003e20000000c00 */
        /* <DEDUP_REMOVED lines=8> */
[----:B--2---:R-:W2:Y:S02]  /*9170*/  FENCE.VIEW.ASYNC.S ;  /* 0x00000000000073c6 */ /* 0x004ea40000000000 */
[----:B--2---:R-:W-:Y:S06]  /*9180*/  BAR.SYNC.DEFER_BLOCKING 0x1, 0x80 ;  /* 0x0042000000007b1d */ /* 0x004fec0000010000 */
[----:B------:R-:W-:Y:S05]  /*9190*/  @P0 BRA `(.L_x_128) ;  /* 0x0000000000240947 */ /* 0x000fea0003800000 */
[----:B------:R-:W2:Y:S01]  /*91a0*/  LDCU.64 UR10, c[0x0][0x348] ;  /* 0x00006900ff0a77ac */ /* 0x000ea20008000a00 */
[----:B------:R-:W-:Y:S02]  /*91b0*/  UIADD3 UR9, UPT, UPT, UR49, 0x20, URZ ;  /* 0x0000002031097890 */ /* 0x000fe4000fffe0ff */
[----:B------:R-:W-:Y:S02]  /*91c0*/  UIADD3 UR8, UPT, UPT, UR46, 0x200, UR4 ;  /* 0x000002002e087890 */ /* 0x000fe4000fffe004 */
[----:B--2---:R-:W-:Y:S03]  /*91d0*/  UIADD3 UR6, UP0, UPT, UR10, 0xa80, URZ ;  /* 0x00000a800a067890 */ /* 0x004fe6000ff1e0ff */
[----:B------:R-:W-:Y:S01]  /*91e0*/  UMOV UR10, UR50 ;  /* 0x00000032000a7c82 */ /* 0x000fe20008000000 */
[----:B------:R-:W-:Y:S03]  /*91f0*/  UIADD3.X UR7, UPT, UPT, URZ, UR11, URZ, UP0, !UPT ;  /* 0x0000000bff077290 */ /* 0x000fe600087fe4ff */
[----:B------:R-:W-:Y:S06]  /*9200*/  UMOV UR11, UR52 ;  /* 0x00000034000b7c82 */ /* 0x000fec0008000000 */
[----:B------:R2:W-:Y:S02]  /*9210*/  UTMASTG.3D [UR8], [UR6] ;  /* 0x00000008060073b5 */ /* 0x0005e40008010000 */
[----:B--2---:R0:W-:Y:S02]  /*9220*/  UTMACMDFLUSH ;  /* 0x00000000000079b7 */ /* 0x0041e40000000000 */
.L_x_128:
[----:B------:R-:W-:Y:S05]  /*9230*/  BSYNC.RECONVERGENT B0 ;  /* 0x0000000000007941 */ /* 0x000fea0003800200 */
.L_x_127:
[----:B------:R-:W-:Y:S01]  /*9240*/  UIADD3 UR4, UPT, UPT, UR44, 0x1, URZ ;  /* 0x000000012c047890 */ /* 0x000fe2000fffe0ff */
[----:B------:R-:W-:Y:S03]  /*9250*/  BSSY.RECONVERGENT B0, `(.L_x_129) ;  /* 0x0000008000007945 */ /* 0x000fe60003800200 */
[----:B------:R-:W-:Y:S04]  /*9260*/  UISETP.NE.AND UP0, UPT, UR4, 0x3, UPT ;  /* 0x000000030400788c */ /* 0x000fe8000bf05270 */
[----:B------:R-:W-:Y:S02]  /*9270*/  UISETP.EQ.XOR UP1, UPT, UR43, 0x3, !UP0 ;  /* 0x000000032b00788c */ /* 0x000fe4000c722a70 */
[----:B------:R-:W-:Y:S02]  /*9280*/  USEL UR45, UR4, URZ, UP0 ;  /* 0x000000ff042d7287 */ /* 0x000fe40008000000 */
[----:B------:R-:W-:Y:S04]  /*9290*/  USEL UR5, URZ, 0x1, !UP1 ;  /* 0x00000001ff057887 */ /* 0x000fe8000c800000 */
[----:B------:R-:W-:Y:S01]  /*92a0*/  ULOP3.LUT UR54, UR54, UR5, URZ, 0x3c, !UPT ;  /* 0x0000000536367292 */ /* 0x000fe2000f8e3cff */
[----:B------:R-:W-:Y:S11]  /*92b0*/  @P0 BRA `(.L_x_130) ;  /* 0x0000000000040947 */ /* 0x000ff60003800000 */
[----:B------:R-:W-:Y:S04]  /*92c0*/  DEPBAR.LE SB0, 0x1 ;  /* 0x000080400000791a */ /* 0x000fe80000000000 */
.L_x_130:
[----:B------:R-:W-:Y:S05]  /*92d0*/  BSYNC.RECONVERGENT B0 ;  /* 0x0000000000007941 */ /* 0x000fea0003800200 */
.L_x_129:
[----:B------:R-:W-:Y:S01]  /*92e0*/  BAR.SYNC.DEFER_BLOCKING 0x1, 0x80 ;  /* 0x0042000000007b1d */ /* 0x000fe20000010000 */
[----:B------:R-:W-:Y:S01]  /*92f0*/  UISETP.NE.AND UP0, UPT, UR53, -0x2, UPT ;  /* 0xfffffffe3500788c */ /* 0x000fe2000bf05270 */
[----:B------:R-:W-:Y:S08]  /*9300*/  IADD3 R0, PT, PT, R36, 0x1, RZ ;  /* 0x0000000124007810 */ /* 0x000ff00007ffe0ff */
[----:B------:R-:W-:Y:S05]  /*9310*/  BRA.U !UP0, `(.L_x_131) ;  /* 0x00000001082c7547 */ /* 0x000fea000b800000 */
[----:B------:R-:W-:Y:S01]  /*9320*/  ISETP.NE.AND P0, PT, R108, RZ, PT ;  /* 0x000000ff6c00720c */ /* 0x000fe20003f05270 */
[----:B------:R-:W-:Y:S01]  /*9330*/  IMAD.U32 R3, RZ, RZ, UR47 ;  /* 0x0000002fff037e24 */ /* 0x000fe2000f8e00ff */
[----:B------:R-:W-:Y:S11]  /*9340*/  R2UR UR4, R88 ;  /* 0x00000000580472ca */ /* 0x000ff600000e0000 */
[----:B------:R-:W-:Y:S02]  /*9350*/  @P0 LEA R3, R3, UR46, 0x3 ;  /* 0x0000002e03030c11 */ /* 0x000fe4000f8e18ff */
[----:B------:R-:W-:Y:S01]  /*9360*/  IMAD.U32 R2, RZ, RZ, UR4 ;  /* 0x00000004ff027e24 */ /* 0x000fe2000f8e00ff */
[----:B------:R-:W-:Y:S02]  /*9370*/  UIADD3 UR4, UPT, UPT, UR47, 0x1, URZ ;  /* 0x000000012f047890 */ /* 0x000fe4000fffe0ff */
[----:B------:R-:W-:Y:S02]  /*9380*/  @P0 VIADD R3, R3, 0x58 ;  /* 0x0000005803030836 */ /* 0x000fe40000000000 */
[----:B------:R-:W-:Y:S03]  /*9390*/  UISETP.NE.AND UP0, UPT, UR4, 0x3, UPT ;  /* 0x000000030400788c */ /* 0x000fe6000bf05270 */
[----:B------:R-:W-:Y:S01]  /*93a0*/  @P0 PRMT R2, R2, 0x654, R3 ;  /* 0x0000065402020816 */ /* 0x000fe20000000003 */
[----:B------:R-:W-:Y:S03]  /*93b0*/  USEL UR47, UR4, URZ, UP0 ;  /* 0x000000ff042f7287 */ /* 0x000fe60008000000 */
[----:B------:R2:W-:Y:S09]  /*93c0*/  @P0 SYNCS.ARRIVE.TRANS64.RED.A1T0 RZ, [R2+URZ], RZ ;  /* 0x000000ff02ff09a7 */ /* 0x0005f200081004ff */
.L_x_131:
[----:B------:R-:W-:Y:S01]  /*93d0*/  R2UR UR6, R103 ;  /* 0x00000000670672ca */ /* 0x000fe200000e0000 */
[----:B------:R-:W-:Y:S01]  /*93e0*/  UIADD3 UR53, UPT, UPT, UR53, 0x2, URZ ;  /* 0x0000000235357890 */ /* 0x000fe2000fffe0ff */
[----:B------:R-:W-:Y:S01]  /*93f0*/  R2UR UR5, R86 ;  /* 0x00000000560572ca */ /* 0x000fe200000e0000 */
[----:B------:R-:W-:Y:S01]  /*9400*/  UMOV UR52, UR63 ;  /* 0x0000003f00347c82 */ /* 0x000fe20008000000 */
[----:B------:R-:W-:Y:S02]  /*9410*/  R2UR UR4, R87 ;  /* 0x00000000570472ca */ /* 0x000fe400000e0000 */
[----:B------:R-:W-:Y:S02]  /*9420*/  ISETP.NE.AND P0, PT, R92, 0x2, PT ;  /* 0x000000025c00780c */ /* 0x000fe40003f05270 */
[----:B------:R-:W-:Y:S02]  /*9430*/  ISETP.NE.AND P1, PT, R0, 0x2, PT ;  /* 0x000000020000780c */ /* 0x000fe40003f25270 */
[----:B--2---:R-:W-:Y:S02]  /*9440*/  SEL R2, RZ, 0x1, P0 ;  /* 0x00000001ff027807 */ /* 0x004fe40000000000 */
[----:B------:R-:W-:Y:S01]  /*9450*/  SEL R3, RZ, 0x1, P1 ;  /* 0x00000001ff037807 */ /* 0x000fe20000800000 */
[----:B------:R-:W-:Y:S01]  /*9460*/  UISETP.NE.AND UP0, UPT, UR6, URZ, UPT ;  /* 0x000000ff0600728c */ /* 0x000fe2000bf05270 */
[----:B------:R-:W-:Y:S01]  /*9470*/  LOP3.LUT R95, R95, R2, RZ, 0x3c, !PT ;  /* 0x000000025f5f7212 */ /* 0x000fe200078e3cff */
[----:B------:R-:W-:Y:S01]  /*9480*/  UIADD3 UR28, UPT, UPT, UR36, UR5, URZ ;  /* 0x00000005241c7290 */ /* 0x000fe2000fffe0ff */
[----:B------:R-:W-:Y:S01]  /*9490*/  LOP3.LUT R96, R96, R3, RZ, 0x3c, !PT ;  /* 0x0000000360607212 */ /* 0x000fe200078e3cff */
[----:B------:R-:W-:Y:S01]  /*94a0*/  UIADD3 UR25, UPT, UPT, UR37, UR4, URZ ;  /* 0x0000000425197290 */ /* 0x000fe2000fffe0ff */
[----:B------:R-:W-:Y:S02]  /*94b0*/  SEL R92, R92, RZ, P0 ;  /* 0x000000ff5c5c7207 */ /* 0x000fe40000000000 */
[----:B------:R-:W-:Y:S02]  /*94c0*/  SEL R36, R0, RZ, P1 ;  /* 0x000000ff00247207 */ /* 0x000fe40000800000 */
[----:B------:R-:W-:Y:S07]  /*94d0*/  BRA.U UP0, `(.L_x_132) ;  /* 0xffffffd500807547 */ /* 0x000fee000b83ffff */
[----:B------:R-:W-:-:S13]  /*94e0*/  R2UR UR4, R89 ;  /* 0x00000000590472ca */ /* 0x000fda00000e0000 */
[----:B------:R-:W-:-:S09]  /*94f0*/  UISETP.NE.AND UP0, UPT, UR4, URZ, UPT ;  /* 0x000000ff0400728c */ /* 0x000fd2000bf05270 */
[----:B------:R-:W-:Y:S05]  /*9500*/  BRA.U !UP0, `(.L_x_133) ;  /* 0x0000000108487547 */ /* 0x000fea000b800000 */
[----:B------:R-:W2:Y:S02]  /*9510*/  LDCU.64 UR4, c[0x0][0xc90] ;  /* 0x00019200ff0477ac */ /* 0x000ea40008000a00 */
[----:B--2---:R-:W-:-:S04]  /*9520*/  UISETP.NE.U32.AND UP0, UPT, UR4, URZ, UPT ;  /* 0x000000ff0400728c */ /* 0x004fc8000bf05070 */
[----:B------:R-:W-:-:S09]  /*9530*/  UISETP.NE.AND.EX UP0, UPT, UR5, URZ, UPT, UP0 ;  /* 0x000000ff0500728c */ /* 0x000fd2000bf05300 */
[----:B------:R-:W-:Y:S05]  /*9540*/  BRA.U UP0, `(.L_x_134) ;  /* 0x00000001000c7547 */ /* 0x000fea000b800000 */
[----:B------:R-:W-:-:S13]  /*9550*/  FSETP.NEU.AND P0, PT, R41, RZ, PT ;  /* 0x000000ff2900720b */ /* 0x000fda0003f0d000 */
[----:B------:R-:W-:Y:S05]  /*9560*/  @!P0 EXIT ;  /* 0x000000000000894d */ /* 0x000fea0003800000 */
[----:B------:R-:W-:Y:S05]  /*9570*/  BRA `(.L_x_133) ;  /* 0x00000000002c7947 */ /* 0x000fea0003800000 */
.L_x_134:
[----:B------:R-:W-:Y:S01]  /*9580*/  ISETP.NE.AND P0, PT, R91, RZ, PT ;  /* 0x000000ff5b00720c */ /* 0x000fe20003f05270 */
[----:B------:R-:W-:-:S12]  /*9590*/  BSSY.RECONVERGENT B0, `(.L_x_133) ;  /* 0x0000009000007945 */ /* 0x000fd80003800200 */
[----:B------:R-:W-:Y:S05]  /*95a0*/  @P0 BRA `(.L_x_135) ;  /* 0x0000000000140947 */ /* 0x000fea0003800000 */
[----:B------:R-:W2:Y:S02]  /*95b0*/  LDCU.64 UR4, c[0x0][0xc88] ;  /* 0x00019100ff0477ac */ /* 0x000ea40008000a00 */
[----:B--2---:R-:W-:-:S04]  /*95c0*/  ISETP.NE.U32.AND P0, PT, RZ, UR4, PT ;  /* 0x00000004ff007c0c */ /* 0x004fc8000bf05070 */
[----:B------:R-:W-:-:S13]  /*95d0*/  ISETP.NE.AND.EX P0, PT, RZ, UR5, PT, P0 ;  /* 0x00000005ff007c0c */ /* 0x000fda000bf05300 */
[----:B------:R-:W-:Y:S05]  /*95e0*/  @!P0 EXIT ;  /* 0x000000000000894d */ /* 0x000fea0003800000 */
[----:B------:R-:W-:Y:S05]  /*95f0*/  BRA `(.L_x_136) ;  /* 0x0000000000087947 */ /* 0x000fea0003800000 */
.L_x_135:
[----:B------:R-:W-:-:S13]  /*9600*/  FSETP.NEU.AND P0, PT, R41, RZ, PT ;  /* 0x000000ff2900720b */ /* 0x000fda0003f0d000 */
[----:B------:R-:W-:Y:S05]  /*9610*/  @!P0 EXIT ;  /* 0x000000000000894d */ /* 0x000fea0003800000 */
.L_x_136:
[----:B------:R-:W-:Y:S05]  /*9620*/  BSYNC.RECONVERGENT B0 ;  /* 0x0000000000007941 */ /* 0x000fea0003800200 */
.L_x_133:
[----:B------:R-:W-:Y:S01]  /*9630*/  R2UR UR5, R88 ;  /* 0x00000000580572ca */ /* 0x000fe200000e0000 */
[----:B------:R-:W-:Y:S01]  /*9640*/  ULEA UR4, UR47, UR46, 0x3 ;  /* 0x0000002e2f047291 */ /* 0x000fe2000f8e18ff */
[----:B------:R-:W-:-:S04]  /*9650*/  DEPBAR.LE SB0, 0x0 ;  /* 0x000080000000791a */ /* 0x000fc80000000000 */
[----:B------:R-:W-:-:S07]  /*9660*/  UIADD3 UR4, UPT, UPT, UR4, 0x58, URZ ;  /* 0x0000005804047890 */ /* 0x000fce000fffe0ff */
[----:B------:R-:W-:-:S09]  /*9670*/  UPRMT UR4, UR5, 0x654, UR4 ;  /* 0x0000065405047896 */ /* 0x000fd20008000004 */
[----:B------:R-:W-:Y:S01]  /*9680*/  SYNCS.ARRIVE.TRANS64.RED.A1T0 RZ, [UR4], RZ ;  /* 0x000000ffffff79a7 */ /* 0x000fe20008100404 */
[----:B------:R-:W-:Y:S05]  /*9690*/  EXIT ;  /* 0x000000000000794d */ /* 0x000fea0003800000 */
.L_x_24:
[----:B-1----:R1:W2:Y:S02]  /*96a0*/  SYNCS.PHASECHK.TRANS64.TRYWAIT P0, [R3+URZ+0xd0], R2 ;  /* 0x0000d002030075a7 */ /* 0x0022a400080011ff */
[----:B--2---:R-:W-:Y:S05]  /*96b0*/  @!P0 NANOSLEEP.SYNCS 0x989680 ;  /* 0x009896800000895d */ /* 0x004fea0003900000 */
[----:B------:R-:W2:Y:S02]  /*96c0*/  @!P0 SYNCS.PHASECHK.TRANS64 P0, [R3+URZ+0xd0], R2 ;  /* 0x0000d002030085a7 */ /* 0x000ea400080010ff */
[----:B--2---:R-:W-:Y:S05]  /*96d0*/  @!P0 BRA `(.L_x_24) ;  /* 0xfffffffc00f08947 */ /* 0x004fea000383ffff */
[----:B------:R-:W-:Y:S05]  /*96e0*/  BRA `(.L_x_137) ;  /* 0xffffff8400407947 */ /* 0x000fea000383ffff */
.L_x_27:
[----:B-1----:R-:W-:-:S07]  /*96f0*/  MOV R0, UR6 ;  /* 0x0000000600007c02 */ /* 0x002fce0008000f00 */
.L_x_138:
[----:B-1----:R1:W2:Y:S02]  /*9700*/  SYNCS.PHASECHK.TRANS64.TRYWAIT P0, [R0+URZ+0x20], R3 ;  /* 0x00002003000075a7 */ /* 0x0022a400080011ff */
[----:B--2---:R-:W-:Y:S05]  /*9710*/  @!P0 NANOSLEEP.SYNCS 0x989680 ;  /* 0x009896800000895d */ /* 0x004fea0003900000 */
[----:B------:R-:W2:Y:S02]  /*9720*/  @!P0 SYNCS.PHASECHK.TRANS64 P0, [R0+URZ+0x20], R3 ;  /* 0x00002003000085a7 */ /* 0x000ea400080010ff */
[----:B--2---:R-:W-:Y:S05]  /*9730*/  @!P0 BRA `(.L_x_138) ;  /* 0xfffffffc00f08947 */ /* 0x004fea000383ffff */
[----:B------:R-:W-:Y:S05]  /*9740*/  BRA `(.L_x_26) ;  /* 0xffffff8400b87947 */ /* 0x000fea000383ffff */
.L_x_36:
[----:B-1----:R-:W-:-:S07]  /*9750*/  MOV R0, UR14 ;  /* 0x0000000e00007c02 */ /* 0x002fce0008000f00 */
.L_x_139:
[----:B-1----:R1:W2:Y:S02]  /*9760*/  SYNCS.PHASECHK.TRANS64.TRYWAIT P0, [R0+URZ+0x20], R3 ;  /* 0x00002003000075a7 */ /* 0x0022a400080011ff */
[----:B--2---:R-:W-:Y:S05]  /*9770*/  @!P0 NANOSLEEP.SYNCS 0x989680 ;  /* 0x009896800000895d */ /* 0x004fea0003900000 */
[----:B------:R-:W2:Y:S02]  /*9780*/  @!P0 SYNCS.PHASECHK.TRANS64 P0, [R0+URZ+0x20], R3 ;  /* 0x00002003000085a7 */ /* 0x000ea400080010ff */
[----:B--2---:R-:W-:Y:S05]  /*9790*/  @!P0 BRA `(.L_x_139) ;  /* 0xfffffffc00f08947 */ /* 0x004fea000383ffff */
[----:B------:R-:W-:Y:S05]  /*97a0*/  BRA `(.L_x_35) ;  /* 0xffffff8c00107947 */ /* 0x000fea000383ffff */
.L_x_43:
[----:B-1----:R1:W4:Y:S02]  /*97b0*/  SYNCS.PHASECHK.TRANS64.TRYWAIT P0, [R3+URZ+0x80], R0 ;  /* 0x00008000030075a7 */ /* 0x00232400080011ff */
[----:B----4-:R-:W-:Y:S05]  /*97c0*/  @!P0 NANOSLEEP.SYNCS 0x989680 ;  /* 0x009896800000895d */ /* 0x010fea0003900000 */
[----:B------:R-:W4:Y:S02]  /*97d0*/  @!P0 SYNCS.PHASECHK.TRANS64 P0, [R3+URZ+0x80], R0 ;  /* 0x00008000030085a7 */ /* 0x000f2400080010ff */
[----:B----4-:R-:W-:Y:S05]  /*97e0*/  @!P0 BRA `(.L_x_43) ;  /* 0xfffffffc00f08947 */ /* 0x010fea000383ffff */
[----:B------:R-:W-:Y:S05]  /*97f0*/  BRA `(.L_x_140) ;  /* 0xffffff90004c7947 */ /* 0x000fea000383ffff */
.L_x_47:
[----:B-1----:R-:W-:-:S07]  /*9800*/  MOV R0, UR4 ;  /* 0x0000000400007c02 */ /* 0x002fce0008000f00 */
.L_x_141:
[----:B-1----:R1:W2:Y:S02]  /*9810*/  SYNCS.PHASECHK.TRANS64.TRYWAIT P0, [R0+URZ], R3 ;  /* 0x00000003000075a7 */ /* 0x0022a400080011ff */
[----:B--2---:R-:W-:Y:S05]  /*9820*/  @!P0 NANOSLEEP.SYNCS 0x989680 ;  /* 0x009896800000895d */ /* 0x004fea0003900000 */
[----:B------:R-:W2:Y:S02]  /*9830*/  @!P0 SYNCS.PHASECHK.TRANS64 P0, [R0+URZ], R3 ;  /* 0x00000003000085a7 */ /* 0x000ea400080010ff */
[----:B--2---:R-:W-:Y:S05]  /*9840*/  @!P0 BRA `(.L_x_141) ;  /* 0xfffffffc00f08947 */ /* 0x004fea000383ffff */
[----:B------:R-:W-:Y:S05]  /*9850*/  BRA `(.L_x_142) ;  /* 0xffffff9400f87947 */ /* 0x000fea000383ffff */
.L_x_48:
[----:B------:R-:W-:-:S07]  /*9860*/  MOV R0, UR5 ;  /* 0x0000000500007c02 */ /* 0x000fce0008000f00 */
.L_x_143:
[----:B-1----:R1:W2:Y:S02]  /*9870*/  SYNCS.PHASECHK.TRANS64.TRYWAIT P0, [R0+URZ], R3 ;  /* 0x00000003000075a7 */ /* 0x0022a400080011ff */
[----:B--2---:R-:W-:Y:S05]  /*9880*/  @!P0 NANOSLEEP.SYNCS 0x989680 ;  /* 0x009896800000895d */ /* 0x004fea0003900000 */
[----:B------:R-:W2:Y:S02]  /*9890*/  @!P0 SYNCS.PHASECHK.TRANS64 P0, [R0+URZ], R3 ;  /* 0x00000003000085a7 */ /* 0x000ea400080010ff */
[----:B--2---:R-:W-:Y:S05]  /*98a0*/  @!P0 BRA `(.L_x_143) ;  /* 0xfffffffc00f08947 */ /* 0x004fea000383ffff */
[----:B------:R-:W-:Y:S05]  /*98b0*/  BRA `(.L_x_144) ;  /* 0xffffff9800047947 */ /* 0x000fea000383ffff */
.L_x_49:
[----:B------:R-:W-:-:S07]  /*98c0*/  MOV R0, UR5 ;  /* 0x0000000500007c02 */ /* 0x000fce0008000f00 */
.L_x_145:
[----:B-1----:R1:W2:Y:S02]  /*98d0*/  SYNCS.PHASECHK.TRANS64.TRYWAIT P0, [R0+URZ], R3 ;  /* 0x00000003000075a7 */ /* 0x0022a400080011ff */
[----:B--2---:R-:W-:Y:S05]  /*98e0*/  @!P0 NANOSLEEP.SYNCS 0x989680 ;  /* 0x009896800000895d */ /* 0x004fea0003900000 */
[----:B------:R-:W2:Y:S02]  /*98f0*/  @!P0 SYNCS.PHASECHK.TRANS64 P0, [R0+URZ], R3 ;  /* 0x00000003000085a7 */ /* 0x000ea400080010ff */
[----:B--2---:R-:W-:Y:S05]  /*9900*/  @!P0 BRA `(.L_x_145) ;  /* 0xfffffffc00f08947 */ /* 0x004fea000383ffff */
[----:B------:R-:W-:Y:S05]  /*9910*/  BRA `(.L_x_146) ;  /* 0xffffff9800107947 */ /* 0x000fea000383ffff */
.L_x_52:
[----:B-1----:R1:W2:Y:S02]  /*9920*/  SYNCS.PHASECHK.TRANS64.TRYWAIT P0, [R0+URZ+0xc0], R9 ;  /* 0x0000c009000075a7 */ /* 0x0022a400080011ff */
[----:B--2---:R-:W-:Y:S05]  /*9930*/  @!P0 NANOSLEEP.SYNCS 0x989680 ;  /* 0x009896800000895d */ /* 0x004fea0003900000 */
[----:B------:R-:W2:Y:S02]  /*9940*/  @!P0 SYNCS.PHASECHK.TRANS64 P0, [R0+URZ+0xc0], R9 ;  /* 0x0000c009000085a7 */ /* 0x000ea400080010ff */
[----:B--2---:R-:W-:Y:S05]  /*9950*/  @!P0 BRA `(.L_x_52) ;  /* 0xfffffffc00f08947 */ /* 0x004fea000383ffff */
[----:B------:R-:W-:Y:S05]  /*9960*/  BRA `(.L_x_147) ;  /* 0xffffff9800787947 */ /* 0x000fea000383ffff */
.L_x_53:
[----:B------:R-:W-:-:S07]  /*9970*/  MOV R0, UR4 ;  /* 0x0000000400007c02 */ /* 0x000fce0008000f00 */
.L_x_148:
[----:B-1----:R1:W2:Y:S02]  /*9980*/  SYNCS.PHASECHK.TRANS64.TRYWAIT P0, [R0+URZ+0x90], R11 ;  /* 0x0000900b000075a7 */ /* 0x0022a400080011ff */
[----:B--2---:R-:W-:Y:S05]  /*9990*/  @!P0 NANOSLEEP.SYNCS 0x989680 ;  /* 0x009896800000895d */ /* 0x004fea0003900000 */
[----:B------:R-:W2:Y:S02]  /*99a0*/  @!P0 SYNCS.PHASECHK.TRANS64 P0, [R0+URZ+0x90], R11 ;  /* 0x0000900b000085a7 */ /* 0x000ea400080010ff */
[----:B--2---:R-:W-:Y:S05]  /*99b0*/  @!P0 BRA `(.L_x_148) ;  /* 0xfffffffc00f08947 */ /* 0x004fea000383ffff */
[----:B------:R-:W-:Y:S05]  /*99c0*/  BRA `(.L_x_149) ;  /* 0xffffff9800887947 */ /* 0x000fea000383ffff */
.L_x_54:
[----:B-1----:R1:W2:Y:S02]  /*99d0*/  SYNCS.PHASECHK.TRANS64.TRYWAIT P1, [R0+URZ+0x80], R9 ;  /* 0x00008009000075a7 */ /* 0x0022a400080211ff */
[----:B--2---:R-:W-:Y:S05]  /*99e0*/  @!P1 NANOSLEEP.SYNCS 0x989680 ;  /* 0x009896800000995d */ /* 0x004fea0003900000 */
[----:B------:R-:W2:Y:S02]  /*99f0*/  @!P1 SYNCS.PHASECHK.TRANS64 P1, [R0+URZ+0x80], R9 ;  /* 0x00008009000095a7 */ /* 0x000ea400080210ff */
[----:B--2---:R-:W-:Y:S05]  /*9a00*/  @!P1 BRA `(.L_x_54) ;  /* 0xfffffffc00f09947 */ /* 0x004fea000383ffff */
[----:B------:R-:W-:Y:S05]  /*9a10*/  BRA `(.L_x_150) ;  /* 0xffffff9800b87947 */ /* 0x000fea000383ffff */
.L_x_57:
[----:B------:R-:W-:-:S07]  /*9a20*/  MOV R0, UR4 ;  /* 0x0000000400007c02 */ /* 0x000fce0008000f00 */
.L_x_151:
[----:B-1----:R1:W2:Y:S02]  /*9a30*/  SYNCS.PHASECHK.TRANS64.TRYWAIT P0, [R0+URZ+0x90], R3 ;  /* 0x00009003000075a7 */ /* 0x0022a400080011ff */
[----:B--2---:R-:W-:Y:S05]  /*9a40*/  @!P0 NANOSLEEP.SYNCS 0x989680 ;  /* 0x009896800000895d */ /* 0x004fea0003900000 */
[----:B------:R-:W2:Y:S02]  /*9a50*/  @!P0 SYNCS.PHASECHK.TRANS64 P0, [R0+URZ+0x90], R3 ;  /* 0x00009003000085a7 */ /* 0x000ea400080010ff */
[----:B--2---:R-:W-:Y:S05]  /*9a60*/  @!P0 BRA `(.L_x_151) ;  /* 0xfffffffc00f08947 */ /* 0x004fea000383ffff */
[----:B------:R-:W-:Y:S05]  /*9a70*/  BRA `(.L_x_56) ;  /* 0xffffff9c000c7947 */ /* 0x000fea000383ffff */
.L_x_66:
[----:B-1----:R-:W-:-:S04]  /*9a80*/  MOV R7, UR5 ;  /* 0x0000000500077c02 */ /* 0x002fc80008000f00 */
[----:B------:R1:W2:Y:S03]  /*9a90*/  SYNCS.PHASECHK.TRANS64.TRYWAIT P0, [R7+URZ+0x8], R8 ;  /* 0x00000808070075a7 */ /* 0x0002a600080011ff */
[----:B--2---:R-:W-:Y:S05]  /*9aa0*/  @!P0 NANOSLEEP.SYNCS 0x989680 ;  /* 0x009896800000895d */ /* 0x004fea0003900000 */
[----:B------:R-:W2:Y:S02]  /*9ab0*/  @!P0 SYNCS.PHASECHK.TRANS64 P0, [R7+URZ+0x8], R8 ;  /* 0x00000808070085a7 */ /* 0x000ea400080010ff */
[----:B--2---:R-:W-:Y:S05]  /*9ac0*/  @!P0 BRA `(.L_x_66) ;  /* 0xfffffffc00ec8947 */ /* 0x004fea000383ffff */
[----:B------:R-:W-:Y:S05]  /*9ad0*/  BRA `(.L_x_65) ;  /* 0xffffff9c00cc7947 */ /* 0x000fea000383ffff */
.L_x_68:
[----:B------:R-:W-:Y:S01]  /*9ae0*/  BSSY B0, `(.L_x_152) ;  /* 0x0000006000007945 */ /* 0x000fe20003800000 */
[----:B------:R-:W-:-:S07]  /*9af0*/  MOV R15, 0xffffffff ;  /* 0xffffffff000f7802 */ /* 0x000fce0000000f00 */
[----:B-1---5:R-:W-:Y:S05]  /*9b00*/  WARPSYNC.COLLECTIVE R15, `(.L_x_153) ;  /* 0x000000000f0c7348 */ /* 0x022fea0003c00000 */
[----:B------:R-:W-:Y:S02]  /*9b10*/  ELECT P6, UR79, PT ;  /* 0x00000000004f782f */ /* 0x000fe400038c0000 */
[----:B------:R-:W-:Y:S01]  /*9b20*/  MOV R14, UR79 ;  /* 0x0000004f000e7c02 */ /* 0x000fe20008000f00 */
[----:B-1---5:R-:W-:Y:S10]  /*9b30*/  ENDCOLLECTIVE ;  /* 0x000000000000791b */ /* 0x022ff40003800000 */
.L_x_153:
[----:B------:R-:W-:Y:S05]  /*9b40*/  BSYNC B0 ;  /* 0x0000000000007941 */ /* 0x000fea0003800000 */
.L_x_152:
[----:B------:R-:W-:Y:S01]  /*9b50*/  PLOP3.LUT P0, PT, P6, PT, PT, 0x80, 0x8 ;  /* 0x000000000008781c */ /* 0x000fe2000370f070 */
[----:B------:R-:W-:-:S12]  /*9b60*/  BRA `(.L_x_154) ;  /* 0xffffff9c00fc7947 */ /* 0x000fd8000383ffff */
.L_x_70:
[----:B-1----:R-:W-:-:S04]  /*9b70*/  MOV R5, UR5 ;  /* 0x0000000500057c02 */ /* 0x002fc80008000f00 */
[----:B------:R1:W2:Y:S03]  /*9b80*/  SYNCS.PHASECHK.TRANS64.TRYWAIT P0, [R5+URZ+0x8], R6 ;  /* 0x00000806050075a7 */ /* 0x0002a600080011ff */
[----:B--2---:R-:W-:Y:S05]  /*9b90*/  @!P0 NANOSLEEP.SYNCS 0x989680 ;  /* 0x009896800000895d */ /* 0x004fea0003900000 */
[----:B------:R-:W2:Y:S02]  /*9ba0*/  @!P0 SYNCS.PHASECHK.TRANS64 P0, [R5+URZ+0x8], R6 ;  /* 0x00000806050085a7 */ /* 0x000ea400080010ff */
[----:B--2---:R-:W-:Y:S05]  /*9bb0*/  @!P0 BRA `(.L_x_70) ;  /* 0xfffffffc00ec8947 */ /* 0x004fea000383ffff */
[----:B------:R-:W-:Y:S05]  /*9bc0*/  BRA `(.L_x_69) ;  /* 0xffffffa000007947 */ /* 0x000fea000383ffff */
.L_x_71:
[----:B-1----:R1:W2:Y:S02]  /*9bd0*/  SYNCS.PHASECHK.TRANS64.TRYWAIT P0, [R8+URZ+0x80], R3 ;  /* 0x00008003080075a7 */ /* 0x0022a400080011ff */
[----:B--2---:R-:W-:Y:S05]  /*9be0*/  @!P0 NANOSLEEP.SYNCS 0x989680 ;  /* 0x009896800000895d */ /* 0x004fea0003900000 */
[----:B------:R-:W2:Y:S02]  /*9bf0*/  @!P0 SYNCS.PHASECHK.TRANS64 P0, [R8+URZ+0x80], R3 ;  /* 0x00008003080085a7 */ /* 0x000ea400080010ff */
[----:B--2---:R-:W-:Y:S05]  /*9c00*/  @!P0 BRA `(.L_x_71) ;  /* 0xfffffffc00f08947 */ /* 0x004fea000383ffff */
[----:B------:R-:W-:Y:S05]  /*9c10*/  BRA `(.L_x_155) ;  /* 0xffffffa400ac7947 */ /* 0x000fea000383ffff */
.L_x_75:
[----:B------:R-:W-:-:S07]  /*9c20*/  MOV R3, UR71 ;  /* 0x0000004700037c02 */ /* 0x000fce0008000f00 */
.L_x_156:
[----:B-1----:R1:W2:Y:S02]  /*9c30*/  SYNCS.PHASECHK.TRANS64.TRYWAIT P0, [R3+URZ+0xb0], R4 ;  /* 0x0000b004030075a7 */ /* 0x0022a400080011ff */
[----:B--2---:R-:W-:Y:S05]  /*9c40*/  @!P0 NANOSLEEP.SYNCS 0x989680 ;  /* 0x009896800000895d */ /* 0x004fea0003900000 */
[----:B------:R-:W2:Y:S02]  /*9c50*/  @!P0 SYNCS.PHASECHK.TRANS64 P0, [R3+URZ+0xb0], R4 ;  /* 0x0000b004030085a7 */ /* 0x000ea400080010ff */
[----:B--2---:R-:W-:Y:S05]  /*9c60*/  @!P0 BRA `(.L_x_156) ;  /* 0xfffffffc00f08947 */ /* 0x004fea000383ffff */
[----:B------:R-:W-:Y:S05]  /*9c70*/  BRA `(.L_x_157) ;  /* 0xffffffac00487947 */ /* 0x000fea000383ffff */
.L_x_78:
[----:B------:R-:W-:Y:S07]  /*9c80*/  MOV R3, UR15 ;  /* 0x0000000f00037c02 */ /* 0x000fee0008000f00 */
.L_x_158:
[----:B-1----:R1:W2:Y:S02]  /*9c90*/  SYNCS.PHASECHK.TRANS64.TRYWAIT P0, [R3+URZ], R4 ;  /* 0x00000004030075a7 */ /* 0x0022a400080011ff */
[----:B--2---:R-:W-:Y:S05]  /*9ca0*/  @!P0 NANOSLEEP.SYNCS 0x989680 ;  /* 0x009896800000895d */ /* 0x004fea0003900000 */
[----:B------:R-:W2:Y:S02]  /*9cb0*/  @!P0 SYNCS.PHASECHK.TRANS64 P0, [R3+URZ], R4 ;  /* 0x00000004030085a7 */ /* 0x000ea400080010ff */
[----:B--2---:R-:W-:Y:S05]  /*9cc0*/  @!P0 BRA `(.L_x_158) ;  /* 0xfffffffc00f08947 */ /* 0x004fea000383ffff */
[----:B------:R-:W-:Y:S05]  /*9cd0*/  BRA `(.L_x_77) ;  /* 0xffffffb000387947 */ /* 0x000fea000383ffff */
.L_x_82:
[----:B-1----:R-:W-:-:S07]  /*9ce0*/  MOV R2, UR4 ;  /* 0x0000000400027c02 */ /* 0x002fce0008000f00 */
.L_x_159:
[----:B-1----:R1:W2:Y:S02]  /*9cf0*/  SYNCS.PHASECHK.TRANS64.TRYWAIT P0, [R2+URZ], R3 ;  /* 0x00000003020075a7 */ /* 0x0022a400080011ff */
[----:B--2---:R-:W-:Y:S05]  /*9d00*/  @!P0 NANOSLEEP.SYNCS 0x989680 ;  /* 0x009896800000895d */ /* 0x004fea0003900000 */
[----:B------:R-:W2:Y:S02]  /*9d10*/  @!P0 SYNCS.PHASECHK.TRANS64 P0, [R2+URZ], R3 ;  /* 0x00000003020085a7 */ /* 0x000ea400080010ff */
[----:B--2---:R-:W-:Y:S05]  /*9d20*/  @!P0 BRA `(.L_x_159) ;  /* 0xfffffffc00f08947 */ /* 0x004fea000383ffff */
[----:B------:R-:W-:Y:S05]  /*9d30*/  BRA `(.L_x_160) ;  /* 0xffffffb400a47947 */ /* 0x000fea000383ffff */
.L_x_85:
[----:B------:R-:W-:-:S07]  /*9d40*/  MOV R2, UR29 ;  /* 0x0000001d00027c02 */ /* 0x000fce0008000f00 */
.L_x_161:
[----:B-1----:R1:W2:Y:S02]  /*9d50*/  SYNCS.PHASECHK.TRANS64.TRYWAIT P1, [R2+URZ+0xe0], R3 ;  /* 0x0000e003020075a7 */ /* 0x0022a400080211ff */
[----:B--2---:R-:W-:Y:S05]  /*9d60*/  @!P1 NANOSLEEP.SYNCS 0x989680 ;  /* 0x009896800000995d */ /* 0x004fea0003900000 */
[----:B------:R-:W2:Y:S02]  /*9d70*/  @!P1 SYNCS.PHASECHK.TRANS64 P1, [R2+URZ+0xe0], R3 ;  /* 0x0000e003020095a7 */ /* 0x000ea400080210ff */
[----:B--2---:R-:W-:Y:S05]  /*9d80*/  @!P1 BRA `(.L_x_161) ;  /* 0xfffffffc00f09947 */ /* 0x004fea000383ffff */
[----:B------:R-:W-:Y:S05]  /*9d90*/  BRA `(.L_x_162) ;  /* 0xffffffb400f47947 */ /* 0x000fea000383ffff */
.L_x_90:
[----:B---3--:R3:W1:Y:S02]  /*9da0*/  SYNCS.PHASECHK.TRANS64.TRYWAIT P0, [R12+URZ+0x80], R9 ;  /* 0x000080090c0075a7 */ /* 0x00866400080011ff */
[----:B-1----:R-:W-:Y:S05]  /*9db0*/  @!P0 NANOSLEEP.SYNCS 0x989680 ;  /* 0x009896800000895d */ /* 0x002fea0003900000 */
[----:B------:R-:W1:Y:S02]  /*9dc0*/  @!P0 SYNCS.PHASECHK.TRANS64 P0, [R12+URZ+0x80], R9 ;  /* 0x000080090c0085a7 */ /* 0x000e6400080010ff */
[----:B-1----:R-:W-:Y:S05]  /*9dd0*/  @!P0 BRA `(.L_x_90) ;  /* 0xfffffffc00f08947 */ /* 0x002fea000383ffff */
[----:B------:R-:W-:Y:S05]  /*9de0*/  BRA `(.L_x_163) ;  /* 0xffffffbc00147947 */ /* 0x000fea000383ffff */
.L_x_93:
[----:B------:R-:W-:Y:S07]  /*9df0*/  MOV R0, UR24 ;  /* 0x0000001800007c02 */ /* 0x000fee0008000f00 */
.L_x_164:
[----:B-1----:R1:W2:Y:S02]  /*9e00*/  SYNCS.PHASECHK.TRANS64.TRYWAIT P2, [R0+URZ+0x78], R9 ;  /* 0x00007809000075a7 */ /* 0x0022a400080411ff */
[----:B--2---:R-:W-:Y:S05]  /*9e10*/  @!P2 NANOSLEEP.SYNCS 0x989680 ;  /* 0x009896800000a95d */ /* 0x004fea0003900000 */
[----:B------:R-:W2:Y:S02]  /*9e20*/  @!P2 SYNCS.PHASECHK.TRANS64 P2, [R0+URZ+0x78], R9 ;  /* 0x000078090000a5a7 */ /* 0x000ea400080410ff */
[----:B--2---:R-:W-:Y:S05]  /*9e30*/  @!P2 BRA `(.L_x_164) ;  /* 0xfffffffc00f0a947 */ /* 0x004fea000383ffff */
[----:B------:R-:W-:Y:S05]  /*9e40*/  BRA `(.L_x_92) ;  /* 0xffffffc000787947 */ /* 0x000fea000383ffff */
.L_x_96:
[----:B------:R-:W-:Y:S07]  /*9e50*/  MOV R0, UR4 ;  /* 0x0000000400007c02 */ /* 0x000fee0008000f00 */
.L_x_165:
[----:B-1----:R1:W2:Y:S02]  /*9e60*/  SYNCS.PHASECHK.TRANS64.TRYWAIT P0, [R0+URZ+0x58], R9 ;  /* 0x00005809000075a7 */ /* 0x0022a400080011ff */
[----:B--2---:R-:W-:Y:S05]  /*9e70*/  @!P0 NANOSLEEP.SYNCS 0x989680 ;  /* 0x009896800000895d */ /* 0x004fea0003900000 */
[----:B------:R-:W2:Y:S02]  /*9e80*/  @!P0 SYNCS.PHASECHK.TRANS64 P0, [R0+URZ+0x58], R9 ;  /* 0x00005809000085a7 */ /* 0x000ea400080010ff */
[----:B--2---:R-:W-:Y:S05]  /*9e90*/  @!P0 BRA `(.L_x_165) ;  /* 0xfffffffc00f08947 */ /* 0x004fea000383ffff */
[----:B------:R-:W-:Y:S05]  /*9ea0*/  BRA `(.L_x_166) ;  /* 0xffffffc000d87947 */ /* 0x000fea000383ffff */
.L_x_97:
[----:B------:R-:W-:Y:S07]  /*9eb0*/  MOV R9, UR5 ;  /* 0x0000000500097c02 */ /* 0x000fee0008000f00 */
.L_x_167:
[----:B-1----:R1:W2:Y:S02]  /*9ec0*/  SYNCS.PHASECHK.TRANS64.TRYWAIT P0, [R9+URZ+0x58], R0 ;  /* 0x00005800090075a7 */ /* 0x0022a400080011ff */
[----:B--2---:R-:W-:Y:S05]  /*9ed0*/  @!P0 NANOSLEEP.SYNCS 0x989680 ;  /* 0x009896800000895d */ /* 0x004fea0003900000 */
[----:B------:R-:W2:Y:S02]  /*9ee0*/  @!P0 SYNCS.PHASECHK.TRANS64 P0, [R9+URZ+0x58], R0 ;  /* 0x00005800090085a7 */ /* 0x000ea400080010ff */
[----:B--2---:R-:W-:Y:S05]  /*9ef0*/  @!P0 BRA `(.L_x_167) ;  /* 0xfffffffc00f08947 */ /* 0x004fea000383ffff */
[----:B------:R-:W-:Y:S05]  /*9f00*/  BRA `(.L_x_168) ;  /* 0xffffffc400387947 */ /* 0x000fea000383ffff */
.L_x_99:
[----:B------:R-:W-:-:S07]  /*9f10*/  MOV R0, UR4 ;  /* 0x0000000400007c02 */ /* 0x000fce0008000f00 */
.L_x_169:
[----:B-1----:R1:W2:Y:S02]  /*9f20*/  SYNCS.PHASECHK.TRANS64.TRYWAIT P0, [R0+URZ], R3 ;  /* 0x00000003000075a7 */ /* 0x0022a400080011ff */
[----:B--2---:R-:W-:Y:S05]  /*9f30*/  @!P0 NANOSLEEP.SYNCS 0x989680 ;  /* 0x009896800000895d */ /* 0x004fea0003900000 */
[----:B------:R-:W2:Y:S02]  /*9f40*/  @!P0 SYNCS.PHASECHK.TRANS64 P0, [R0+URZ], R3 ;  /* 0x00000003000085a7 */ /* 0x000ea400080010ff */
[----:B--2---:R-:W-:Y:S05]  /*9f50*/  @!P0 BRA `(.L_x_169) ;  /* 0xfffffffc00f08947 */ /* 0x004fea000383ffff */
[----:B------:R-:W-:Y:S05]  /*9f60*/  BRA `(.L_x_170) ;  /* 0xffffffc400cc7947 */ /* 0x000fea000383ffff */
.L_x_100:
[----:B------:R-:W-:-:S07]  /*9f70*/  MOV R0, UR5 ;  /* 0x0000000500007c02 */ /* 0x000fce0008000f00 */
.L_x_171:
[----:B-1----:R1:W2:Y:S02]  /*9f80*/  SYNCS.PHASECHK.TRANS64.TRYWAIT P0, [R0+URZ], R3 ;  /* 0x00000003000075a7 */ /* 0x0022a400080011ff */
[----:B--2---:R-:W-:Y:S05]  /*9f90*/  @!P0 NANOSLEEP.SYNCS 0x989680 ;  /* 0x009896800000895d */ /* 0x004fea0003900000 */
[----:B------:R-:W2:Y:S02]  /*9fa0*/  @!P0 SYNCS.PHASECHK.TRANS64 P0, [R0+URZ], R3 ;  /* 0x00000003000085a7 */ /* 0x000ea400080010ff */
[----:B--2---:R-:W-:Y:S05]  /*9fb0*/  @!P0 BRA `(.L_x_171) ;  /* 0xfffffffc00f08947 */ /* 0x004fea000383ffff */
[----:B------:R-:W-:Y:S05]  /*9fc0*/  BRA `(.L_x_172) ;  /* 0xffffffc400d87947 */ /* 0x000fea000383ffff */
.L_x_102:
[----:B--2---:R2:W3:Y:S02]  /*9fd0*/  SYNCS.PHASECHK.TRANS64.TRYWAIT P0, [R3+URZ+0x80], R0 ;  /* 0x00008000030075a7 */ /* 0x0044e400080011ff */
[----:B---3--:R-:W-:Y:S05]  /*9fe0*/  @!P0 NANOSLEEP.SYNCS 0x989680 ;  /* 0x009896800000895d */ /* 0x008fea0003900000 */
[----:B------:R-:W3:Y:S02]  /*9ff0*/  @!P0 SYNCS.PHASECHK.TRANS64 P0, [R3+URZ+0x80], R0 ;  /* 0x00008000030085a7 */ /* 0x000ee400080010ff */
[----:B---3--:R-:W-:Y:S05]  /*a000*/  @!P0 BRA `(.L_x_102) ;  /* 0xfffffffc00f08947 */ /* 0x008fea000383ffff */
[----:B------:R-:W-:Y:S05]  /*a010*/  BRA `(.L_x_173) ;  /* 0xffffffc800c47947 */ /* 0x000fea000383ffff */
.L_x_112:
[----:B-1----:R1:W2:Y:S02]  /*a020*/  SYNCS.PHASECHK.TRANS64.TRYWAIT P1, [R0+URZ+0x40], R5 ;  /* 0x00004005000075a7 */ /* 0x0022a400080211ff */
[----:B--2---:R-:W-:Y:S05]  /*a030*/  @!P1 NANOSLEEP.SYNCS 0x989680 ;  /* 0x009896800000995d */ /* 0x004fea0003900000 */
[----:B------:R-:W2:Y:S02]  /*a040*/  @!P1 SYNCS.PHASECHK.TRANS64 P1, [R0+URZ+0x40], R5 ;  /* 0x00004005000095a7 */ /* 0x000ea400080210ff */
[----:B--2---:R-:W-:Y:S05]  /*a050*/  @!P1 BRA `(.L_x_112) ;  /* 0xfffffffc00f09947 */ /* 0x004fea000383ffff */
[----:B------:R-:W-:Y:S05]  /*a060*/  BRA `(.L_x_111) ;  /* 0xffffffd8005c7947 */ /* 0x000fea000383ffff */
.L_x_114:
[----:B-1----:R1:W4:Y:S02]  /*a070*/  SYNCS.PHASECHK.TRANS64.TRYWAIT P0, [R90+URZ+0xa0], R3 ;  /* 0x0000a0035a0075a7 */ /* 0x00232400080011ff */
[----:B----4-:R-:W-:Y:S05]  /*a080*/  @!P0 NANOSLEEP.SYNCS 0x989680 ;  /* 0x009896800000895d */ /* 0x010fea0003900000 */
[----:B------:R-:W4:Y:S02]  /*a090*/  @!P0 SYNCS.PHASECHK.TRANS64 P0, [R90+URZ+0xa0], R3 ;  /* 0x0000a0035a0085a7 */ /* 0x000f2400080010ff */
[----:B----4-:R-:W-:Y:S05]  /*a0a0*/  @!P0 BRA `(.L_x_114) ;  /* 0xfffffffc00f08947 */ /* 0x010fea000383ffff */
[----:B------:R-:W-:Y:S05]  /*a0b0*/  BRA `(.L_x_113) ;  /* 0xffffffd800947947 */ /* 0x000fea000383ffff */
.L_x_125:
[----:B---3--:R3:W4:Y:S02]  /*a0c0*/  SYNCS.PHASECHK.TRANS64.TRYWAIT P0, [R2+URZ+0x40], R5 ;  /* 0x00004005020075a7 */ /* 0x00872400080011ff */
[----:B----4-:R-:W-:Y:S05]  /*a0d0*/  @!P0 NANOSLEEP.SYNCS 0x989680 ;  /* 0x009896800000895d */ /* 0x010fea0003900000 */
[----:B------:R-:W4:Y:S02]  /*a0e0*/  @!P0 SYNCS.PHASECHK.TRANS64 P0, [R2+URZ+0x40], R5 ;  /* 0x00004005020085a7 */ /* 0x000f2400080010ff */
[----:B----4-:R-:W-:Y:S05]  /*a0f0*/  @!P0 BRA `(.L_x_125) ;  /* 0xfffffffc00f08947 */ /* 0x010fea000383ffff */
[----:B------:R-:W-:Y:S05]  /*a100*/  BRA `(.L_x_124) ;  /* 0xffffffe400887947 */ /* 0x000fea000383ffff */
        .weak           $__internal_0_$__cuda_sm10x_tcgen05_guardrail_trap_col_being_dealloced_not_returned_by_alloc
        .type           $__internal_0_$__cuda_sm10x_tcgen05_guardrail_trap_col_being_dealloced_not_returned_by_alloc,@function
        .size           $__internal_0_$__cuda_sm10x_tcgen05_guardrail_trap_col_being_dealloced_not_returned_by_alloc,($__internal_1_$__cuda_sm10x_tcgen05_guardrail_trap_phase_invalid_during_alloc - $__internal_0_$__cuda_sm10x_tcgen05_guardrail_trap_col_being_dealloced_not_returned_by_alloc)
$__internal_0_$__cuda_sm10x_tcgen05_guardrail_trap_col_being_dealloced_not_returned_by_alloc:
[----:B------:R-:W-:Y:S05]  /*a110*/  BPT.TRAP 0x1 ;  /* 0x000000040000795c */ /* 0x000fea0000300000 */
[----:B------:R-:W-:-:S04]  /*a120*/  HFMA2 R3, -RZ, RZ, 0, 0 ;  /* 0x00000000ff037431 */ /* 0x000fc800000001ff */
[----:B------:R-:W-:Y:S05]  /*a130*/  RET.REL.NODEC R2 `(_ZN7cutlass13device_kernelINS_4gemm6kernel13GemmUniversalIN4cute5tupleIJiiiiEEENS1_10collective13CollectiveMmaINS1_46MainloopSm100TmaUmmaWarpSpecializedBlockScaledILi4ELi2ELi2ENS5_IJNS4_1CILi2EEESB_NSA_ILi1EEEEEEEENS5_IJNSA_ILi256EEENSA_ILi64EEESF_EEENS5_IJNS_12float_e5m2_tENS_13float_ue8m0_tEEEENS5_IJNS5_IJlSC_lEEENS4_6LayoutINS5_IJNS5_IJNS5_IJNSA_ILi32EEENSA_ILi4EEEEEEiEEESQ_NS5_IJSC_iEEEEEENS5_IJNS5_IJNS5_IJNSA_ILi16EEESO_EEEiEEENS5_IJNS5_IJNSA_ILi0EEESC_EEENSA_ILi512EEEEEENS5_IJSW_iEEEEEEEEEEESK_S13_NS4_8TiledMMAINS4_8MMA_AtomIJNS4_27SM100_MMA_MXF8F6F4_2x1SM_SSISI_SI_fSJ_Li256ELi64ELNS4_4UMMA5MajorE0ELS18_0ELNS17_7ScaleInE0ELS19_0EEEEEENSM_INS5_IJSC_SC_SC_EEENS5_IJSW_SW_SW_EEEEENS5_IJNS4_10UnderscoreES1F_S1F_EEEEENS5_IJNS4_28SM100_TMA_2SM_LOAD_MULTICASTES1I_EEENS5_IJNS4_14ComposedLayoutINS4_7SwizzleILi3ELi4ELi3EEENS4_18smem_ptr_flag_bitsILi8EEENSM_INS5_IJNSA_ILi8EEENSA_ILi128EEEEEENS5_IJS1Q_SC_EEEEEEENSM_INS5_IJNS5_IJNS5_IJSP_SC_EEENS5_IJSN_SC_EEEEEESC_NS5_IJSO_SB_EEEEEENS5_IJNS5_IJNS5_IJSU_SY_EEESX_EEESW_NS5_IJSC_SY_EEEEEEEEEEEvNS4_8identityENS5_IJNS4_18SM100_TMA_2SM_LOADES1I_EEES25_vS26_EENS_8epilogue10collective18CollectiveEpilogueINS2A_23Sm100TmaWarpSpecializedILi3ELi2ELi32ELb1ELb0EEEJNS5_IJS1Q_SG_SF_EEENS5_IJNSM_IS1Q_SC_EENSM_ISN_SC_EEEEENS_10bfloat16_tESL_S2J_SL_NS2A_6fusion15FusionCallbacksIS2E_NS2K_17LinearCombinationIS2J_fS2J_fLNS_15FloatRoundStyleE2EEES2F_S2I_JEEENS4_5SM1004TMEM4LOAD26SM100_TMEM_LOAD_32dp32b32xENS4_13SM90_TMA_LOADENS1K_INS1L_ILi2ELi4ELi3EEENS1N_ILi16EEENSM_INS5_IJS1P_SN_EEES1W_EEEENS4_39AutoVectorizingCopyWithAssumedAlignmentILi128EEENS4_14SM90_TMA_STOREES2Z_S31_S31_EEEvvEEEEvNT_6ParamsE) ;  /* 0xffffff5c02b07950 */ /* 0x000fea0003c3ffff */
        .weak           $__internal_1_$__cuda_sm10x_tcgen05_guardrail_trap_phase_invalid_during_alloc
        .type           $__internal_1_$__cuda_sm10x_tcgen05_guardrail_trap_phase_invalid_during_alloc,@function
        .size           $__internal_1_$__cuda_sm10x_tcgen05_guardrail_trap_phase_invalid_during_alloc,($__internal_2_$__cuda_sm10x_tcgen05_guardrail_trap_unallocated_columns_being_dealloced - $__internal_1_$__cuda_sm10x_tcgen05_guardrail_trap_phase_invalid_during_alloc)
$__internal_1_$__cuda_sm10x_tcgen05_guardrail_trap_phase_invalid_during_alloc:
[----:B------:R-:W-:Y:S05]  /*a140*/  BPT.TRAP 0x1 ;  /* 0x000000040000795c */ /* 0x000fea0000300000 */
[----:B------:R-:W-:-:S04]  /*a150*/  MOV R7, 0x0 ;  /* 0x0000000000077802 */ /* 0x000fc80000000f00 */
[----:B------:R-:W-:Y:S05]  /*a160*/  RET.REL.NODEC R6 `(_ZN7cutlass13device_kernelINS_4gemm6kernel13GemmUniversalIN4cute5tupleIJiiiiEEENS1_10collective13CollectiveMmaINS1_46MainloopSm100TmaUmmaWarpSpecializedBlockScaledILi4ELi2ELi2ENS5_IJNS4_1CILi2EEESB_NSA_ILi1EEEEEEEENS5_IJNSA_ILi256EEENSA_ILi64EEESF_EEENS5_IJNS_12float_e5m2_tENS_13float_ue8m0_tEEEENS5_IJNS5_IJlSC_lEEENS4_6LayoutINS5_IJNS5_IJNS5_IJNSA_ILi32EEENSA_ILi4EEEEEEiEEESQ_NS5_IJSC_iEEEEEENS5_IJNS5_IJNS5_IJNSA_ILi16EEESO_EEEiEEENS5_IJNS5_IJNSA_ILi0EEESC_EEENSA_ILi512EEEEEENS5_IJSW_iEEEEEEEEEEESK_S13_NS4_8TiledMMAINS4_8MMA_AtomIJNS4_27SM100_MMA_MXF8F6F4_2x1SM_SSISI_SI_fSJ_Li256ELi64ELNS4_4UMMA5MajorE0ELS18_0ELNS17_7ScaleInE0ELS19_0EEEEEENSM_INS5_IJSC_SC_SC_EEENS5_IJSW_SW_SW_EEEEENS5_IJNS4_10UnderscoreES1F_S1F_EEEEENS5_IJNS4_28SM100_TMA_2SM_LOAD_MULTICASTES1I_EEENS5_IJNS4_14ComposedLayoutINS4_7SwizzleILi3ELi4ELi3EEENS4_18smem_ptr_flag_bitsILi8EEENSM_INS5_IJNSA_ILi8EEENSA_ILi128EEEEEENS5_IJS1Q_SC_EEEEEEENSM_INS5_IJNS5_IJNS5_IJSP_SC_EEENS5_IJSN_SC_EEEEEESC_NS5_IJSO_SB_EEEEEENS5_IJNS5_IJNS5_IJSU_SY_EEESX_EEESW_NS5_IJSC_SY_EEEEEEEEEEEvNS4_8identityENS5_IJNS4_18SM100_TMA_2SM_LOADES1I_EEES25_vS26_EENS_8epilogue10collective18CollectiveEpilogueINS2A_23Sm100TmaWarpSpecializedILi3ELi2ELi32ELb1ELb0EEEJNS5_IJS1Q_SG_SF_EEENS5_IJNSM_IS1Q_SC_EENSM_ISN_SC_EEEEENS_10bfloat16_tESL_S2J_SL_NS2A_6fusion15FusionCallbacksIS2E_NS2K_17LinearCombinationIS2J_fS2J_fLNS_15FloatRoundStyleE2EEES2F_S2I_JEEENS4_5SM1004TMEM4LOAD26SM100_TMEM_LOAD_32dp32b32xENS4_13SM90_TMA_LOADENS1K_INS1L_ILi2ELi4ELi3EEENS1N_ILi16EEENSM_INS5_IJS1P_SN_EEES1W_EEEENS4_39AutoVectorizingCopyWithAssumedAlignmentILi128EEENS4_14SM90_TMA_STOREES2Z_S31_S31_EEEvvEEEEvNT_6ParamsE) ;  /* 0xffffff5c06a47950 */ /* 0x000fea0003c3ffff */
        .weak           $__internal_2_$__cuda_sm10x_tcgen05_guardrail_trap_unallocated_columns_being_dealloced
        .type           $__internal_2_$__cuda_sm10x_tcgen05_guardrail_trap_unallocated_columns_being_dealloced,@function
        .size           $__internal_2_$__cuda_sm10x_tcgen05_guardrail_trap_unallocated_columns_being_dealloced,(.L_x_175 - $__internal_2_$__cuda_sm10x_tcgen05_guardrail_trap_unallocated_columns_being_dealloced)
$__internal_2_$__cuda_sm10x_tcgen05_guardrail_trap_unallocated_columns_being_dealloced:
[----:B------:R-:W-:Y:S05]  /*a170*/  BPT.TRAP 0x1 ;  /* 0x000000040000795c */ /* 0x000fea0000300000 */
[----:B------:R-:W-:-:S04]  /*a180*/  HFMA2 R3, -RZ, RZ, 0, 0 ;  /* 0x00000000ff037431 */ /* 0x000fc800000001ff */
[----:B------:R-:W-:Y:S05]  /*a190*/  RET.REL.NODEC R2 `(_ZN7cutlass13device_kernelINS_4gemm6kernel13GemmUniversalIN4cute5tupleIJiiiiEEENS1_10collective13CollectiveMmaINS1_46MainloopSm100TmaUmmaWarpSpecializedBlockScaledILi4ELi2ELi2ENS5_IJNS4_1CILi2EEESB_NSA_ILi1EEEEEEEENS5_IJNSA_ILi256EEENSA_ILi64EEESF_EEENS5_IJNS_12float_e5m2_tENS_13float_ue8m0_tEEEENS5_IJNS5_IJlSC_lEEENS4_6LayoutINS5_IJNS5_IJNS5_IJNSA_ILi32EEENSA_ILi4EEEEEEiEEESQ_NS5_IJSC_iEEEEEENS5_IJNS5_IJNS5_IJNSA_ILi16EEESO_EEEiEEENS5_IJNS5_IJNSA_ILi0EEESC_EEENSA_ILi512EEEEEENS5_IJSW_iEEEEEEEEEEESK_S13_NS4_8TiledMMAINS4_8MMA_AtomIJNS4_27SM100_MMA_MXF8F6F4_2x1SM_SSISI_SI_fSJ_Li256ELi64ELNS4_4UMMA5MajorE0ELS18_0ELNS17_7ScaleInE0ELS19_0EEEEEENSM_INS5_IJSC_SC_SC_EEENS5_IJSW_SW_SW_EEEEENS5_IJNS4_10UnderscoreES1F_S1F_EEEEENS5_IJNS4_28SM100_TMA_2SM_LOAD_MULTICASTES1I_EEENS5_IJNS4_14ComposedLayoutINS4_7SwizzleILi3ELi4ELi3EEENS4_18smem_ptr_flag_bitsILi8EEENSM_INS5_IJNSA_ILi8EEENSA_ILi128EEEEEENS5_IJS1Q_SC_EEEEEEENSM_INS5_IJNS5_IJNS5_IJSP_SC_EEENS5_IJSN_SC_EEEEEESC_NS5_IJSO_SB_EEEEEENS5_IJNS5_IJNS5_IJSU_SY_EEESX_EEESW_NS5_IJSC_SY_EEEEEEEEEEEvNS4_8identityENS5_IJNS4_18SM100_TMA_2SM_LOADES1I_EEES25_vS26_EENS_8epilogue10collective18CollectiveEpilogueINS2A_23Sm100TmaWarpSpecializedILi3ELi2ELi32ELb1ELb0EEEJNS5_IJS1Q_SG_SF_EEENS5_IJNSM_IS1Q_SC_EENSM_ISN_SC_EEEEENS_10bfloat16_tESL_S2J_SL_NS2A_6fusion15FusionCallbacksIS2E_NS2K_17LinearCombinationIS2J_fS2J_fLNS_15FloatRoundStyleE2EEES2F_S2I_JEEENS4_5SM1004TMEM4LOAD26SM100_TMEM_LOAD_32dp32b32xENS4_13SM90_TMA_LOADENS1K_INS1L_ILi2ELi4ELi3EEENS1N_ILi16EEENSM_INS5_IJS1P_SN_EEES1W_EEEENS4_39AutoVectorizingCopyWithAssumedAlignmentILi128EEENS4_14SM90_TMA_STOREES2Z_S31_S31_EEEvvEEEEvNT_6ParamsE) ;  /* 0xffffff5c02987950 */ /* 0x000fea0003c3ffff */
.L_x_174:
[----:B------:R-:W-:-:S00]  /*a1a0*/  BRA `(.L_x_174) ;  /* 0xfffffffc00fc7947 */ /* 0x000fc0000383ffff */
[----:B------:R-:W-:-:S00]  /*a1b0*/  NOP ;  /* 0x0000000000007918 */ /* 0x000fc00000000000 */
        /* <DEDUP_REMOVED lines=12> */
.L_x_175:


//--------------------- .nv.global.init           --------------------------
	.section	.nv.global.init,"aw",@progbits
.nv.global.init:
	.type		$str$27,@object
	.size		$str$27,($str$28 - $str$27)
$str$27:
        /*0000*/ 	.byte	0x28, 0x61, 0x64, 0x64, 0x72, 0x65, 0x73, 0x73, 0x20, 0x26, 0x20, 0x6d, 0x61, 0x73, 0x6b, 0x29
        /*0010*/ 	.byte	0x20, 0x3d, 0x3d, 0x20, 0x30, 0x00
	.type		$str$28,@object
	.size		$str$28,($str$26 - $str$28)
$str$28:
        /*0016*/ 	.byte	0x2f, 0x74, 0x6d, 0x70, 0x2f, 0x63, 0x75, 0x74, 0x6c, 0x61, 0x73, 0x73, 0x5f, 0x73, 0x77, 0x65
        /*0026*/ 	.byte	0x65, 0x70, 0x5f, 0x73, 0x72, 0x63, 0x2f, 0x69, 0x6e, 0x63, 0x6c, 0x75, 0x64, 0x65, 0x2f, 0x63
        /*0036*/ 	.byte	0x75, 0x74, 0x65, 0x2f, 0x70, 0x6f, 0x69, 0x6e, 0x74, 0x65, 0x72, 0x5f, 0x66, 0x6c, 0x61, 0x67
        /*0046*/ 	.byte	0x67, 0x65, 0x64, 0x2e, 0x68, 0x70, 0x70, 0x00
	.type		$str$26,@object
	.size		$str$26,($str$25 - $str$26)
$str$26:
        /*004e*/ 	.byte	0x2f, 0x74, 0x6d, 0x70, 0x2f, 0x63, 0x75, 0x74, 0x6c, 0x61, 0x73, 0x73, 0x5f, 0x73, 0x77, 0x65
        /*005e*/ 	.byte	0x65, 0x70, 0x5f, 0x73, 0x72, 0x63, 0x2f, 0x69, 0x6e, 0x63, 0x6c, 0x75, 0x64, 0x65, 0x2f, 0x63
        /*006e*/ 	.byte	0x75, 0x74, 0x65, 0x2f, 0x61, 0x74, 0x6f, 0x6d, 0x2f, 0x63, 0x6f, 0x70, 0x79, 0x5f, 0x74, 0x72
        /*007e*/ 	.byte	0x61, 0x69, 0x74, 0x73, 0x5f, 0x73, 0x6d, 0x31, 0x30, 0x30, 0x2e, 0x68, 0x70, 0x70, 0x00
	.type		$str$25,@object
	.size		$str$25,(__unnamed_1 - $str$25)
$str$25:
        /*008d*/ 	.byte	0x28, 0x28, 0x75, 0x69, 0x6e, 0x74, 0x33, 0x32, 0x5f, 0x74, 0x28, 0x74, 0x68, 0x72, 0x65, 0x61
        /*009d*/ 	.byte	0x64, 0x49, 0x64, 0x78, 0x2e, 0x78, 0x29, 0x20, 0x2f, 0x20, 0x33, 0x32, 0x29, 0x20, 0x25, 0x20
        /*00ad*/ 	.byte	0x34, 0x29, 0x20, 0x3d, 0x3d, 0x20, 0x28, 0x28, 0x28, 0x74, 0x6d, 0x65, 0x6d, 0x5f, 0x61, 0x64
        /*00bd*/ 	.byte	0x64, 0x72, 0x20, 0x3e, 0x3e, 0x20, 0x31, 0x36, 0x29, 0x20, 0x2f, 0x20, 0x33, 0x32, 0x29, 0x20
        /*00cd*/ 	.byte	0x25, 0x20, 0x34, 0x29, 0x00
	.type		__unnamed_1,@object
	.size		__unnamed_1,(__unnamed_2 - __unnamed_1)
__unnamed_1:
        /*00d2*/ 	.byte	0x61, 0x75, 0x74, 0x6f, 0x20, 0x63, 0x75, 0x74, 0x65, 0x3a, 0x3a, 0x61, 0x73, 0x5f, 0x70, 0x6f
        /* <DEDUP_REMOVED lines=24> */
        /*0262*/ 	.byte	0x34, 0x30, 0x39, 0x36, 0x3e, 0x3e, 0x3e, 0x3e, 0x5d, 0x00
	.type		__unnamed_2,@object
	.size		__unnamed_2,(.L_2 - __unnamed_2)
__unnamed_2:
        /* <DEDUP_REMOVED lines=42> */
        /*050c*/ 	.byte	0x3e, 0x3e, 0x5d, 0x00
.L_2:


//--------------------- .nv.shared._ZN7cutlass13device_kernelINS_4gemm6kernel13GemmUniversalIN4cute5tupleIJiiiiEEENS1_10collective13CollectiveMmaINS1_46MainloopSm100TmaUmmaWarpSpecializedBlockScaledILi4ELi2ELi2ENS5_IJNS4_1CILi2EEESB_NSA_ILi1EEEEEEEENS5_IJNSA_ILi256EEENSA_ILi64EEESF_EEENS5_IJNS_12float_e5m2_tENS_13float_ue8m0_tEEEENS5_IJNS5_IJlSC_lEEENS4_6LayoutINS5_IJNS5_IJNS5_IJNSA_ILi32EEENSA_ILi4EEEEEEiEEESQ_NS5_IJSC_iEEEEEENS5_IJNS5_IJNS5_IJNSA_ILi16EEESO_EEEiEEENS5_IJNS5_IJNSA_ILi0EEESC_EEENSA_ILi512EEEEEENS5_IJSW_iEEEEEEEEEEESK_S13_NS4_8TiledMMAINS4_8MMA_AtomIJNS4_27SM100_MMA_MXF8F6F4_2x1SM_SSISI_SI_fSJ_Li256ELi64ELNS4_4UMMA5MajorE0ELS18_0ELNS17_7ScaleInE0ELS19_0EEEEEENSM_INS5_IJSC_SC_SC_EEENS5_IJSW_SW_SW_EEEEENS5_IJNS4_10UnderscoreES1F_S1F_EEEEENS5_IJNS4_28SM100_TMA_2SM_LOAD_MULTICASTES1I_EEENS5_IJNS4_14ComposedLayoutINS4_7SwizzleILi3ELi4ELi3EEENS4_18smem_ptr_flag_bitsILi8EEENSM_INS5_IJNSA_ILi8EEENSA_ILi128EEEEEENS5_IJS1Q_SC_EEEEEEENSM_INS5_IJNS5_IJNS5_IJSP_SC_EEENS5_IJSN_SC_EEEEEESC_NS5_IJSO_SB_EEEEEENS5_IJNS5_IJNS5_IJSU_SY_EEESX_EEESW_NS5_IJSC_SY_EEEEEEEEEEEvNS4_8identityENS5_IJNS4_18SM100_TMA_2SM_LOADES1I_EEES25_vS26_EENS_8epilogue10collective18CollectiveEpilogueINS2A_23Sm100TmaWarpSpecializedILi3ELi2ELi32ELb1ELb0EEEJNS5_IJS1Q_SG_SF_EEENS5_IJNSM_IS1Q_SC_EENSM_ISN_SC_EEEEENS_10bfloat16_tESL_S2J_SL_NS2A_6fusion15FusionCallbacksIS2E_NS2K_17LinearCombinationIS2J_fS2J_fLNS_15FloatRoundStyleE2EEES2F_S2I_JEEENS4_5SM1004TMEM4LOAD26SM100_TMEM_LOAD_32dp32b32xENS4_13SM90_TMA_LOADENS1K_INS1L_ILi2ELi4ELi3EEENS1N_ILi16EEENSM_INS5_IJS1P_SN_EEES1W_EEEENS4_39AutoVectorizingCopyWithAssumedAlignmentILi128EEENS4_14SM90_TMA_STOREES2Z_S31_S31_EEEvvEEEEvNT_6ParamsE --------------------------
	.section	.nv.shared._ZN7cutlass13device_kernelINS_4gemm6kernel13GemmUniversalIN4cute5tupleIJiiiiEEENS1_10collective13CollectiveMmaINS1_46MainloopSm100TmaUmmaWarpSpecializedBlockScaledILi4ELi2ELi2ENS5_IJNS4_1CILi2EEESB_NSA_ILi1EEEEEEEENS5_IJNSA_ILi256EEENSA_ILi64EEESF_EEENS5_IJNS_12float_e5m2_tENS_13float_ue8m0_tEEEENS5_IJNS5_IJlSC_lEEENS4_6LayoutINS5_IJNS5_IJNS5_IJNSA_ILi32EEENSA_ILi4EEEEEEiEEESQ_NS5_IJSC_iEEEEEENS5_IJNS5_IJNS5_IJNSA_ILi16EEESO_EEEiEEENS5_IJNS5_IJNSA_ILi0EEESC_EEENSA_ILi512EEEEEENS5_IJSW_iEEEEEEEEEEESK_S13_NS4_8TiledMMAINS4_8MMA_AtomIJNS4_27SM100_MMA_MXF8F6F4_2x1SM_SSISI_SI_fSJ_Li256ELi64ELNS4_4UMMA5MajorE0ELS18_0ELNS17_7ScaleInE0ELS19_0EEEEEENSM_INS5_IJSC_SC_SC_EEENS5_IJSW_SW_SW_EEEEENS5_IJNS4_10UnderscoreES1F_S1F_EEEEENS5_IJNS4_28SM100_TMA_2SM_LOAD_MULTICASTES1I_EEENS5_IJNS4_14ComposedLayoutINS4_7SwizzleILi3ELi4ELi3EEENS4_18smem_ptr_flag_bitsILi8EEENSM_INS5_IJNSA_ILi8EEENSA_ILi128EEEEEENS5_IJS1Q_SC_EEEEEEENSM_INS5_IJNS5_IJNS5_IJSP_SC_EEENS5_IJSN_SC_EEEEEESC_NS5_IJSO_SB_EEEEEENS5_IJNS5_IJNS5_IJSU_SY_EEESX_EEESW_NS5_IJSC_SY_EEEEEEEEEEEvNS4_8identityENS5_IJNS4_18SM100_TMA_2SM_LOADES1I_EEES25_vS26_EENS_8epilogue10collective18CollectiveEpilogueINS2A_23Sm100TmaWarpSpecializedILi3ELi2ELi32ELb1ELb0EEEJNS5_IJS1Q_SG_SF_EEENS5_IJNSM_IS1Q_SC_EENSM_ISN_SC_EEEEENS_10bfloat16_tESL_S2J_SL_NS2A_6fusion15FusionCallbacksIS2E_NS2K_17LinearCombinationIS2J_fS2J_fLNS_15FloatRoundStyleE2EEES2F_S2I_JEEENS4_5SM1004TMEM4LOAD26SM100_TMEM_LOAD_32dp32b32xENS4_13SM90_TMA_LOADENS1K_INS1L_ILi2ELi4ELi3EEENS1N_ILi16EEENSM_INS5_IJS1P_SN_EEES1W_EEEENS4_39AutoVectorizingCopyWithAssumedAlignmentILi128EEENS4_14SM90_TMA_STOREES2Z_S31_S31_EEEvvEEEEvNT_6ParamsE,"aw",@nobits
	.sectionflags	@""
	.align	16
	.zero		1024


//--------------------- .nv.shared.reserved.0     --------------------------
	.section	.nv.shared.reserved.0,"aw",@nobits
	.weak		__nv_reservedSMEM_offset_0_alias
	.size		__nv_reservedSMEM_offset_0_alias, 0, 64
	.other		__nv_reservedSMEM_offset_0_alias,@"STO_CUDA_RESERVED_SHARED STV_DEFAULT"
__nv_reservedSMEM_offset_0_alias:
	.zero		0
.nv.shared.reserved.0:
	.zero		64
	.weak		__nv_reservedSMEM_tcgen05_partition
	.type		__nv_reservedSMEM_tcgen05_partition,@object
	.size		__nv_reservedSMEM_tcgen05_partition,(.L_0 - __nv_reservedSMEM_tcgen05_partition)
__nv_reservedSMEM_tcgen05_partition:
	.zero		32
.L_0:


//--------------------- .nv.global                --------------------------
	.section	.nv.global,"aw",@nobits
.nv.global:
	.type		_ZN40_INTERNAL_faae1356_4_k_cu_a02bfe58_395424cute1_E,@object
	.size		_ZN40_INTERNAL_faae1356_4_k_cu_a02bfe58_395424cute1_E,(_ZN40_INTERNAL_faae1356_4_k_cu_a02bfe58_395424cuda3std3__45__cpo6cbeginE - _ZN40_INTERNAL_faae1356_4_k_cu_a02bfe58_395424cute1_E)
_ZN40_INTERNAL_faae1356_4_k_cu_a02bfe58_395424cute1_E:
	.zero		1
	.type		_ZN40_INTERNAL_faae1356_4_k_cu_a02bfe58_395424cuda3std3__45__cpo6cbeginE,@object
	.size		_ZN40_INTERNAL_faae1356_4_k_cu_a02bfe58_395424cuda3std3__45__cpo6cbeginE,(_ZN40_INTERNAL_faae1356_4_k_cu_a02bfe58_395424cuda3std3__48in_placeE - _ZN40_INTERNAL_faae1356_4_k_cu_a02bfe58_395424cuda3std3__45__cpo6cbeginE)
_ZN40_INTERNAL_faae1356_4_k_cu_a02bfe58_395424cuda3std3__45__cpo6cbeginE:
	.zero		1
	.type		_ZN40_INTERNAL_faae1356_4_k_cu_a02bfe58_395424cuda3std3__48in_placeE,@object
	.size		_ZN40_INTERNAL_faae1356_4_k_cu_a02bfe58_395424cuda3std3__48in_placeE,(_ZN40_INTERNAL_faae1356_4_k_cu_a02bfe58_395424cuda3std6ranges3__45__cpo9iter_moveE - _ZN40_INTERNAL_faae1356_4_k_cu_a02bfe58_395424cuda3std3__48in_placeE)
_ZN40_INTERNAL_faae1356_4_k_cu_a02bfe58_395424cuda3std3__48in_placeE:
	.zero		1
	.type		_ZN40_INTERNAL_faae1356_4_k_cu_a02bfe58_395424cuda3std6ranges3__45__cpo9iter_moveE,@object
	.size		_ZN40_INTERNAL_faae1356_4_k_cu_a02bfe58_395424cuda3std6ranges3__45__cpo9iter_moveE,(_ZN40_INTERNAL_faae1356_4_k_cu_a02bfe58_395424cuda3std3__45__cpo5beginE - _ZN40_INTERNAL_faae1356_4_k_cu_a02bfe58_395424cuda3std6ranges3__45__cpo9iter_moveE)
_ZN40_INTERNAL_faae1356_4_k_cu_a02bfe58_395424cuda3std6ranges3__45__cpo9iter_moveE:
	.zero		1
	.type		_ZN40_INTERNAL_faae1356_4_k_cu_a02bfe58_395424cuda3std3__45__cpo5beginE,@object
	.size		_ZN40_INTERNAL_faae1356_4_k_cu_a02bfe58_395424cuda3std3__45__cpo5beginE,(_ZN40_INTERNAL_faae1356_4_k_cu_a02bfe58_395424cuda3std3__442_GLOBAL__N__faae1356_4_k_cu_a02bfe58_395426ignoreE - _ZN40_INTERNAL_faae1356_4_k_cu_a02bfe58_395424cuda3std3__45__cpo5beginE)
_ZN40_INTERNAL_faae1356_4_k_cu_a02bfe58_395424cuda3std3__45__cpo5beginE:
	.zero		1
	.type		_ZN40_INTERNAL_faae1356_4_k_cu_a02bfe58_395424cuda3std3__442_GLOBAL__N__faae1356_4_k_cu_a02bfe58_395426ignoreE,@object
	.size		_ZN40_INTERNAL_faae1356_4_k_cu_a02bfe58_395424cuda3std3__442_GLOBAL__N__faae1356_4_k_cu_a02bfe58_395426ignoreE,(_ZN40_INTERNAL_faae1356_4_k_cu_a02bfe58_395424cute7productE - _ZN40_INTERNAL_faae1356_4_k_cu_a02bfe58_395424cuda3std3__442_GLOBAL__N__faae1356_4_k_cu_a02bfe58_395426ignoreE)
_ZN40_INTERNAL_faae1356_4_k_cu_a02bfe58_395424cuda3std3__442_GLOBAL__N__faae1356_4_k_cu_a02bfe58_395426ignoreE:
	.zero		1
	.type		_ZN40_INTERNAL_faae1356_4_k_cu_a02bfe58_395424cute7productE,@object
	.size		_ZN40_INTERNAL_faae1356_4_k_cu_a02bfe58_395424cute7productE,(_ZN40_INTERNAL_faae1356_4_k_cu_a02bfe58_395424cuda3std3__45__cpo3endE - _ZN40_INTERNAL_faae1356_4_k_cu_a02bfe58_395424cute7productE)
_ZN40_INTERNAL_faae1356_4_k_cu_a02bfe58_395424cute7productE:
	.zero		1
	.type		_ZN40_INTERNAL_faae1356_4_k_cu_a02bfe58_395424cuda3std3__45__cpo3endE,@object
	.size		_ZN40_INTERNAL_faae1356_4_k_cu_a02bfe58_395424cuda3std3__45__cpo3endE,(_ZN40_INTERNAL_faae1356_4_k_cu_a02bfe58_395424cuda3std3__419piecewise_constructE - _ZN40_INTERNAL_faae1356_4_k_cu_a02bfe58_395424cuda3std3__45__cpo3endE)
_ZN40_INTERNAL_faae1356_4_k_cu_a02bfe58_395424cuda3std3__45__cpo3endE:
	.zero		1
	.type		_ZN40_INTERNAL_faae1356_4_k_cu_a02bfe58_395424cuda3std3__419piecewise_constructE,@object
	.size		_ZN40_INTERNAL_faae1356_4_k_cu_a02bfe58_395424cuda3std3__419piecewise_constructE,(_ZN40_INTERNAL_faae1356_4_k_cu_a02bfe58_395424cuda3std3__45__cpo4cendE - _ZN40_INTERNAL_faae1356_4_k_cu_a02bfe58_395424cuda3std3__419piecewise_constructE)
_ZN40_INTERNAL_faae1356_4_k_cu_a02bfe58_395424cuda3std3__419piecewise_constructE:
	.zero		1
	.type		_ZN40_INTERNAL_faae1356_4_k_cu_a02bfe58_395424cuda3std3__45__cpo4cendE,@object
	.size		_ZN40_INTERNAL_faae1356_4_k_cu_a02bfe58_395424cuda3std3__45__cpo4cendE,(_ZN40_INTERNAL_faae1356_4_k_cu_a02bfe58_395424cuda3std6ranges3__45__cpo4swapE - _ZN40_INTERNAL_faae1356_4_k_cu_a02bfe58_395424cuda3std3__45__cpo4cendE)
_ZN40_INTERNAL_faae1356_4_k_cu_a02bfe58_395424cuda3std3__45__cpo4cendE:
	.zero		1
	.type		_ZN40_INTERNAL_faae1356_4_k_cu_a02bfe58_395424cuda3std6ranges3__45__cpo4swapE,@object
	.size		_ZN40_INTERNAL_faae1356_4_k_cu_a02bfe58_395424cuda3std6ranges3__45__cpo4swapE,(.L_10 - _ZN40_INTERNAL_faae1356_4_k_cu_a02bfe58_395424cuda3std6ranges3__45__cpo4swapE)
_ZN40_INTERNAL_faae1356_4_k_cu_a02bfe58_395424cuda3std6ranges3__45__cpo4swapE:
	.zero		1
.L_10:


//--------------------- .nv.constant0._ZN7cutlass13device_kernelINS_4gemm6kernel13GemmUniversalIN4cute5tupleIJiiiiEEENS1_10collective13CollectiveMmaINS1_46MainloopSm100TmaUmmaWarpSpecializedBlockScaledILi4ELi2ELi2ENS5_IJNS4_1CILi2EEESB_NSA_ILi1EEEEEEEENS5_IJNSA_ILi256EEENSA_ILi64EEESF_EEENS5_IJNS_12float_e5m2_tENS_13float_ue8m0_tEEEENS5_IJNS5_IJlSC_lEEENS4_6LayoutINS5_IJNS5_IJNS5_IJNSA_ILi32EEENSA_ILi4EEEEEEiEEESQ_NS5_IJSC_iEEEEEENS5_IJNS5_IJNS5_IJNSA_ILi16EEESO_EEEiEEENS5_IJNS5_IJNSA_ILi0EEESC_EEENSA_ILi512EEEEEENS5_IJSW_iEEEEEEEEEEESK_S13_NS4_8TiledMMAINS4_8MMA_AtomIJNS4_27SM100_MMA_MXF8F6F4_2x1SM_SSISI_SI_fSJ_Li256ELi64ELNS4_4UMMA5MajorE0ELS18_0ELNS17_7ScaleInE0ELS19_0EEEEEENSM_INS5_IJSC_SC_SC_EEENS5_IJSW_SW_SW_EEEEENS5_IJNS4_10UnderscoreES1F_S1F_EEEEENS5_IJNS4_28SM100_TMA_2SM_LOAD_MULTICASTES1I_EEENS5_IJNS4_14ComposedLayoutINS4_7SwizzleILi3ELi4ELi3EEENS4_18smem_ptr_flag_bitsILi8EEENSM_INS5_IJNSA_ILi8EEENSA_ILi128EEEEEENS5_IJS1Q_SC_EEEEEEENSM_INS5_IJNS5_IJNS5_IJSP_SC_EEENS5_IJSN_SC_EEEEEESC_NS5_IJSO_SB_EEEEEENS5_IJNS5_IJNS5_IJSU_SY_EEESX_EEESW_NS5_IJSC_SY_EEEEEEEEEEEvNS4_8identityENS5_IJNS4_18SM100_TMA_2SM_LOADES1I_EEES25_vS26_EENS_8epilogue10collective18CollectiveEpilogueINS2A_23Sm100TmaWarpSpecializedILi3ELi2ELi32ELb1ELb0EEEJNS5_IJS1Q_SG_SF_EEENS5_IJNSM_IS1Q_SC_EENSM_ISN_SC_EEEEENS_10bfloat16_tESL_S2J_SL_NS2A_6fusion15FusionCallbacksIS2E_NS2K_17LinearCombinationIS2J_fS2J_fLNS_15FloatRoundStyleE2EEES2F_S2I_JEEENS4_5SM1004TMEM4LOAD26SM100_TMEM_LOAD_32dp32b32xENS4_13SM90_TMA_LOADENS1K_INS1L_ILi2ELi4ELi3EEENS1N_ILi16EEENSM_INS5_IJS1P_SN_EEES1W_EEEENS4_39AutoVectorizingCopyWithAssumedAlignmentILi128EEENS4_14SM90_TMA_STOREES2Z_S31_S31_EEEvvEEEEvNT_6ParamsE --------------------------
	.section	.nv.constant0._ZN7cutlass13device_kernelINS_4gemm6kernel13GemmUniversalIN4cute5tupleIJiiiiEEENS1_10collective13CollectiveMmaINS1_46MainloopSm100TmaUmmaWarpSpecializedBlockScaledILi4ELi2ELi2ENS5_IJNS4_1CILi2EEESB_NSA_ILi1EEEEEEEENS5_IJNSA_ILi256EEENSA_ILi64EEESF_EEENS5_IJNS_12float_e5m2_tENS_13float_ue8m0_tEEEENS5_IJNS5_IJlSC_lEEENS4_6LayoutINS5_IJNS5_IJNS5_IJNSA_ILi32EEENSA_ILi4EEEEEEiEEESQ_NS5_IJSC_iEEEEEENS5_IJNS5_IJNS5_IJNSA_ILi16EEESO_EEEiEEENS5_IJNS5_IJNSA_ILi0EEESC_EEENSA_ILi512EEEEEENS5_IJSW_iEEEEEEEEEEESK_S13_NS4_8TiledMMAINS4_8MMA_AtomIJNS4_27SM100_MMA_MXF8F6F4_2x1SM_SSISI_SI_fSJ_Li256ELi64ELNS4_4UMMA5MajorE0ELS18_0ELNS17_7ScaleInE0ELS19_0EEEEEENSM_INS5_IJSC_SC_SC_EEENS5_IJSW_SW_SW_EEEEENS5_IJNS4_10UnderscoreES1F_S1F_EEEEENS5_IJNS4_28SM100_TMA_2SM_LOAD_MULTICASTES1I_EEENS5_IJNS4_14ComposedLayoutINS4_7SwizzleILi3ELi4ELi3EEENS4_18smem_ptr_flag_bitsILi8EEENSM_INS5_IJNSA_ILi8EEENSA_ILi128EEEEEENS5_IJS1Q_SC_EEEEEEENSM_INS5_IJNS5_IJNS5_IJSP_SC_EEENS5_IJSN_SC_EEEEEESC_NS5_IJSO_SB_EEEEEENS5_IJNS5_IJNS5_IJSU_SY_EEESX_EEESW_NS5_IJSC_SY_EEEEEEEEEEEvNS4_8identityENS5_IJNS4_18SM100_TMA_2SM_LOADES1I_EEES25_vS26_EENS_8epilogue10collective18CollectiveEpilogueINS2A_23Sm100TmaWarpSpecializedILi3ELi2ELi32ELb1ELb0EEEJNS5_IJS1Q_SG_SF_EEENS5_IJNSM_IS1Q_SC_EENSM_ISN_SC_EEEEENS_10bfloat16_tESL_S2J_SL_NS2A_6fusion15FusionCallbacksIS2E_NS2K_17LinearCombinationIS2J_fS2J_fLNS_15FloatRoundStyleE2EEES2F_S2I_JEEENS4_5SM1004TMEM4LOAD26SM100_TMEM_LOAD_32dp32b32xENS4_13SM90_TMA_LOADENS1K_INS1L_ILi2ELi4ELi3EEENS1N_ILi16EEENSM_INS5_IJS1P_SN_EEES1W_EEEENS4_39AutoVectorizingCopyWithAssumedAlignmentILi128EEENS4_14SM90_TMA_STOREES2Z_S31_S31_EEEvvEEEEvNT_6ParamsE,"a",@progbits
	.sectionflags	@""
	.align	4
.nv.constant0._ZN7cutlass13device_kernelINS_4gemm6kernel13GemmUniversalIN4cute5tupleIJiiiiEEENS1_10collective13CollectiveMmaINS1_46MainloopSm100TmaUmmaWarpSpecializedBlockScaledILi4ELi2ELi2ENS5_IJNS4_1CILi2EEESB_NSA_ILi1EEEEEEEENS5_IJNSA_ILi256EEENSA_ILi64EEESF_EEENS5_IJNS_12float_e5m2_tENS_13float_ue8m0_tEEEENS5_IJNS5_IJlSC_lEEENS4_6LayoutINS5_IJNS5_IJNS5_IJNSA_ILi32EEENSA_ILi4EEEEEEiEEESQ_NS5_IJSC_iEEEEEENS5_IJNS5_IJNS5_IJNSA_ILi16EEESO_EEEiEEENS5_IJNS5_IJNSA_ILi0EEESC_EEENSA_ILi512EEEEEENS5_IJSW_iEEEEEEEEEEESK_S13_NS4_8TiledMMAINS4_8MMA_AtomIJNS4_27SM100_MMA_MXF8F6F4_2x1SM_SSISI_SI_fSJ_Li256ELi64ELNS4_4UMMA5MajorE0ELS18_0ELNS17_7ScaleInE0ELS19_0EEEEEENSM_INS5_IJSC_SC_SC_EEENS5_IJSW_SW_SW_EEEEENS5_IJNS4_10UnderscoreES1F_S1F_EEEEENS5_IJNS4_28SM100_TMA_2SM_LOAD_MULTICASTES1I_EEENS5_IJNS4_14ComposedLayoutINS4_7SwizzleILi3ELi4ELi3EEENS4_18smem_ptr_flag_bitsILi8EEENSM_INS5_IJNSA_ILi8EEENSA_ILi128EEEEEENS5_IJS1Q_SC_EEEEEEENSM_INS5_IJNS5_IJNS5_IJSP_SC_EEENS5_IJSN_SC_EEEEEESC_NS5_IJSO_SB_EEEEEENS5_IJNS5_IJNS5_IJSU_SY_EEESX_EEESW_NS5_IJSC_SY_EEEEEEEEEEEvNS4_8identityENS5_IJNS4_18SM100_TMA_2SM_LOADES1I_EEES25_vS26_EENS_8epilogue10collective18CollectiveEpilogueINS2A_23Sm100TmaWarpSpecializedILi3ELi2ELi32ELb1ELb0EEEJNS5_IJS1Q_SG_SF_EEENS5_IJNSM_IS1Q_SC_EENSM_ISN_SC_EEEEENS_10bfloat16_tESL_S2J_SL_NS2A_6fusion15FusionCallbacksIS2E_NS2K_17LinearCombinationIS2J_fS2J_fLNS_15FloatRoundStyleE2EEES2F_S2I_JEEENS4_5SM1004TMEM4LOAD26SM100_TMEM_LOAD_32dp32b32xENS4_13SM90_TMA_LOADENS1K_INS1L_ILi2ELi4ELi3EEENS1N_ILi16EEENSM_INS5_IJS1P_SN_EEES1W_EEEENS4_39AutoVectorizingCopyWithAssumedAlignmentILi128EEENS4_14SM90_TMA_STOREES2Z_S31_S31_EEEvvEEEEvNT_6ParamsE:
	.zero		3968


//--------------------- SYMBOLS --------------------------

	.type		.nv.reservedSmem.offset0,@object
	.size		.nv.reservedSmem.offset0,0x4
	.type		.nv.reservedSmem.cap,@object
	.size		.nv.reservedSmem.cap,0x4
	.type		__assertfail,@function
